	.target	sm_100a

	.elftype	@"ET_EXEC"


//--------------------- .note.nv.tkinfo           --------------------------
	.section	.note.nv.tkinfo,"",@"SHT_NOTE"
	.sectionflags	@"SHF_NOTE_NV_TKINFO"
	.tkinfo
        /*0018*/ 	.word	0x00000002
        /*0030*/ 	.string	""
        /*0030*/ 	.string	"ptxas"
        /*0030*/ 	.string	"Cuda compilation tools, release 13.0, V13.0.88"
        /*0030*/ 	.string	"Build cuda_13.0.r13.0/compiler.36424714_0"
        /*0030*/ 	.string	"-arch sm_100a -m 64 "



//--------------------- .note.nv.cuinfo           --------------------------
	.section	.note.nv.cuinfo,"",@"SHT_NOTE"
	.sectionflags	@"SHF_NOTE_NV_CUINFO"
        /*0018*/ 	.short	0x0002
        /*001a*/ 	.short	0x0064
        /*001c*/ 	.short	0x0082
	.zero		2


//--------------------- .nv.info                  --------------------------
	.section	.nv.info,"",@"SHT_CUDA_INFO"
	.align	4


	//----- nvinfo : EIATTR_REGCOUNT
	.align		4
        /*0000*/ 	.byte	0x04, 0x2f
        /*0002*/ 	.short	(.L_20 - .L_19)
	.align		4
.L_19:
        /*0004*/ 	.word	index@(_ZN7cutlass13device_kernelINS_4gemm6kernel13GemmUniversalIN4cute5tupleIJiiiiEEENS1_10collective13CollectiveMmaINS1_35MainloopSm100TmaUmmaWarpSpecializedILi7ELi2ELi2ENS5_IJNS4_1CILi1EEESB_SB_EEEEENS5_IJNSA_ILi128EEENSA_ILi256EEENSA_ILi64EEEEEENS_12float_e4m3_tENS5_IJlSB_lEEESI_SJ_NS4_8TiledMMAINS4_8MMA_AtomIJNS4_10MMA_TraitsINS4_19SM100_MMA_F8F6F4_SSEJSI_SI_fSE_SF_NS4_17integral_constantINS4_4UMMA5MajorELSQ_0EEESR_NSO_INSP_7ScaleInELSS_0EEEST_EEEEEENS4_6LayoutISC_NS5_IJNSA_ILi0EEESX_SX_EEEEENS5_IJNS4_10UnderscoreES10_S10_EEEEENS4_13SM90_TMA_LOADENS4_14ComposedLayoutINS4_7SwizzleILi2ELi4ELi3EEENS4_18smem_ptr_flag_bitsILi8EEENSW_INS5_IJNSA_ILi8EEESG_EEENS5_IJSG_SB_EEEEEEEvNS4_8identityES13_S1D_vS1E_EENS_8epilogue10collective18CollectiveEpilogueINS1G_23Sm100TmaWarpSpecializedILi4ELi2ELi64ELb0ELb0EEEJSH_NS5_IJNSW_ISE_SB_EENSW_ISG_SB_EEEEESI_SJ_SI_SJ_NS1G_6fusion15FusionCallbacksIS1K_NS1O_13LinCombEltActINS1G_6thread4ReLuESI_fSI_fLNS_15FloatRoundStyleE2EEESH_S1N_JEEENS4_5SM1004TMEM4LOAD26SM100_TMEM_LOAD_32dp32b64xES13_S1D_NS4_39AutoVectorizingCopyWithAssumedAlignmentILi128EEENS4_14SM90_TMA_STOREES1D_S21_S21_EEEvvEEEEvNT_6ParamsE)
        /*0008*/ 	.word	0x000000e4


	//----- nvinfo : EIATTR_FRAME_SIZE
	.align		4
.L_20:
        /*000c*/ 	.byte	0x04, 0x11
        /*000e*/ 	.short	(.L_22 - .L_21)
	.align		4
.L_21:
        /*0010*/ 	.word	index@($__internal_2_$__cuda_sm10x_tcgen05_guardrail_trap_unallocated_columns_being_dealloced)
        /*0014*/ 	.word	0x00000000


	//----- nvinfo : EIATTR_FRAME_SIZE
	.align		4
.L_22:
        /*0018*/ 	.byte	0x04, 0x11
        /*001a*/ 	.short	(.L_24 - .L_23)
	.align		4
.L_23:
        /*001c*/ 	.word	index@($__internal_1_$__cuda_sm10x_tcgen05_guardrail_trap_phase_invalid_during_alloc)
        /*0020*/ 	.word	0x00000000


	//----- nvinfo : EIATTR_FRAME_SIZE
	.align		4
.L_24:
        /*0024*/ 	.byte	0x04, 0x11
        /*0026*/ 	.short	(.L_26 - .L_25)
	.align		4
.L_25:
        /*0028*/ 	.word	index@($__internal_0_$__cuda_sm10x_tcgen05_guardrail_trap_col_being_dealloced_not_returned_by_alloc)
        /*002c*/ 	.word	0x00000000


	//----- nvinfo : EIATTR_FRAME_SIZE
	.align		4
.L_26:
        /*0030*/ 	.byte	0x04, 0x11
        /*0032*/ 	.short	(.L_28 - .L_27)
	.align		4
.L_27:
        /*0034*/ 	.word	index@(_ZN7cutlass13device_kernelINS_4gemm6kernel13GemmUniversalIN4cute5tupleIJiiiiEEENS1_10collective13CollectiveMmaINS1_35MainloopSm100TmaUmmaWarpSpecializedILi7ELi2ELi2ENS5_IJNS4_1CILi1EEESB_SB_EEEEENS5_IJNSA_ILi128EEENSA_ILi256EEENSA_ILi64EEEEEENS_12float_e4m3_tENS5_IJlSB_lEEESI_SJ_NS4_8TiledMMAINS4_8MMA_AtomIJNS4_10MMA_TraitsINS4_19SM100_MMA_F8F6F4_SSEJSI_SI_fSE_SF_NS4_17integral_constantINS4_4UMMA5MajorELSQ_0EEESR_NSO_INSP_7ScaleInELSS_0EEEST_EEEEEENS4_6LayoutISC_NS5_IJNSA_ILi0EEESX_SX_EEEEENS5_IJNS4_10UnderscoreES10_S10_EEEEENS4_13SM90_TMA_LOADENS4_14ComposedLayoutINS4_7SwizzleILi2ELi4ELi3EEENS4_18smem_ptr_flag_bitsILi8EEENSW_INS5_IJNSA_ILi8EEESG_EEENS5_IJSG_SB_EEEEEEEvNS4_8identityES13_S1D_vS1E_EENS_8epilogue10collective18CollectiveEpilogueINS1G_23Sm100TmaWarpSpecializedILi4ELi2ELi64ELb0ELb0EEEJSH_NS5_IJNSW_ISE_SB_EENSW_ISG_SB_EEEEESI_SJ_SI_SJ_NS1G_6fusion15FusionCallbacksIS1K_NS1O_13LinCombEltActINS1G_6thread4ReLuESI_fSI_fLNS_15FloatRoundStyleE2EEESH_S1N_JEEENS4_5SM1004TMEM4LOAD26SM100_TMEM_LOAD_32dp32b64xES13_S1D_NS4_39AutoVectorizingCopyWithAssumedAlignmentILi128EEENS4_14SM90_TMA_STOREES1D_S21_S21_EEEvvEEEEvNT_6ParamsE)
        /*0038*/ 	.word	0x00000000


	//----- nvinfo : EIATTR_MIN_STACK_SIZE
	.align		4
.L_28:
        /*003c*/ 	.byte	0x04, 0x12
        /*003e*/ 	.short	(.L_30 - .L_29)
	.align		4
.L_29:
        /*0040*/ 	.word	index@(_ZN7cutlass13device_kernelINS_4gemm6kernel13GemmUniversalIN4cute5tupleIJiiiiEEENS1_10collective13CollectiveMmaINS1_35MainloopSm100TmaUmmaWarpSpecializedILi7ELi2ELi2ENS5_IJNS4_1CILi1EEESB_SB_EEEEENS5_IJNSA_ILi128EEENSA_ILi256EEENSA_ILi64EEEEEENS_12float_e4m3_tENS5_IJlSB_lEEESI_SJ_NS4_8TiledMMAINS4_8MMA_AtomIJNS4_10MMA_TraitsINS4_19SM100_MMA_F8F6F4_SSEJSI_SI_fSE_SF_NS4_17integral_constantINS4_4UMMA5MajorELSQ_0EEESR_NSO_INSP_7ScaleInELSS_0EEEST_EEEEEENS4_6LayoutISC_NS5_IJNSA_ILi0EEESX_SX_EEEEENS5_IJNS4_10UnderscoreES10_S10_EEEEENS4_13SM90_TMA_LOADENS4_14ComposedLayoutINS4_7SwizzleILi2ELi4ELi3EEENS4_18smem_ptr_flag_bitsILi8EEENSW_INS5_IJNSA_ILi8EEESG_EEENS5_IJSG_SB_EEEEEEEvNS4_8identityES13_S1D_vS1E_EENS_8epilogue10collective18CollectiveEpilogueINS1G_23Sm100TmaWarpSpecializedILi4ELi2ELi64ELb0ELb0EEEJSH_NS5_IJNSW_ISE_SB_EENSW_ISG_SB_EEEEESI_SJ_SI_SJ_NS1G_6fusion15FusionCallbacksIS1K_NS1O_13LinCombEltActINS1G_6thread4ReLuESI_fSI_fLNS_15FloatRoundStyleE2EEESH_S1N_JEEENS4_5SM1004TMEM4LOAD26SM100_TMEM_LOAD_32dp32b64xES13_S1D_NS4_39AutoVectorizingCopyWithAssumedAlignmentILi128EEENS4_14SM90_TMA_STOREES1D_S21_S21_EEEvvEEEEvNT_6ParamsE)
        /*0044*/ 	.word	0x00000000
.L_30:


//--------------------- .nv.compat                --------------------------
	.section	.nv.compat,"",@"SHT_CUDA_COMPAT_INFO"
	.align	4
        /*0000*/ 	.byte	0x02, 0x09, 0x01, 0x00, 0x02, 0x02, 0x02, 0x00, 0x02, 0x05, 0x05, 0x00, 0x03, 0x07, 0x01, 0x01
        /*0010*/ 	.byte	0x02, 0x03, 0x01, 0x00, 0x02, 0x06, 0x01, 0x00, 0x04, 0x0b, 0x08, 0x00, 0x09, 0x00, 0x00, 0x00
        /*0020*/ 	.byte	0x00, 0x00, 0x00, 0x00


//--------------------- .nv.info._ZN7cutlass13device_kernelINS_4gemm6kernel13GemmUniversalIN4cute5tupleIJiiiiEEENS1_10collective13CollectiveMmaINS1_35MainloopSm100TmaUmmaWarpSpecializedILi7ELi2ELi2ENS5_IJNS4_1CILi1EEESB_SB_EEEEENS5_IJNSA_ILi128EEENSA_ILi256EEENSA_ILi64EEEEEENS_12float_e4m3_tENS5_IJlSB_lEEESI_SJ_NS4_8TiledMMAINS4_8MMA_AtomIJNS4_10MMA_TraitsINS4_19SM100_MMA_F8F6F4_SSEJSI_SI_fSE_SF_NS4_17integral_constantINS4_4UMMA5MajorELSQ_0EEESR_NSO_INSP_7ScaleInELSS_0EEEST_EEEEEENS4_6LayoutISC_NS5_IJNSA_ILi0EEESX_SX_EEEEENS5_IJNS4_10UnderscoreES10_S10_EEEEENS4_13SM90_TMA_LOADENS4_14ComposedLayoutINS4_7SwizzleILi2ELi4ELi3EEENS4_18smem_ptr_flag_bitsILi8EEENSW_INS5_IJNSA_ILi8EEESG_EEENS5_IJSG_SB_EEEEEEEvNS4_8identityES13_S1D_vS1E_EENS_8epilogue10collective18CollectiveEpilogueINS1G_23Sm100TmaWarpSpecializedILi4ELi2ELi64ELb0ELb0EEEJSH_NS5_IJNSW_ISE_SB_EENSW_ISG_SB_EEEEESI_SJ_SI_SJ_NS1G_6fusion15FusionCallbacksIS1K_NS1O_13LinCombEltActINS1G_6thread4ReLuESI_fSI_fLNS_15FloatRoundStyleE2EEESH_S1N_JEEENS4_5SM1004TMEM4LOAD26SM100_TMEM_LOAD_32dp32b64xES13_S1D_NS4_39AutoVectorizingCopyWithAssumedAlignmentILi128EEENS4_14SM90_TMA_STOREES1D_S21_S21_EEEvvEEEEvNT_6ParamsE --------------------------
	.section	.nv.info._ZN7cutlass13device_kernelINS_4gemm6kernel13GemmUniversalIN4cute5tupleIJiiiiEEENS1_10collective13CollectiveMmaINS1_35MainloopSm100TmaUmmaWarpSpecializedILi7ELi2ELi2ENS5_IJNS4_1CILi1EEESB_SB_EEEEENS5_IJNSA_ILi128EEENSA_ILi256EEENSA_ILi64EEEEEENS_12float_e4m3_tENS5_IJlSB_lEEESI_SJ_NS4_8TiledMMAINS4_8MMA_AtomIJNS4_10MMA_TraitsINS4_19SM100_MMA_F8F6F4_SSEJSI_SI_fSE_SF_NS4_17integral_constantINS4_4UMMA5MajorELSQ_0EEESR_NSO_INSP_7ScaleInELSS_0EEEST_EEEEEENS4_6LayoutISC_NS5_IJNSA_ILi0EEESX_SX_EEEEENS5_IJNS4_10UnderscoreES10_S10_EEEEENS4_13SM90_TMA_LOADENS4_14ComposedLayoutINS4_7SwizzleILi2ELi4ELi3EEENS4_18smem_ptr_flag_bitsILi8EEENSW_INS5_IJNSA_ILi8EEESG_EEENS5_IJSG_SB_EEEEEEEvNS4_8identityES13_S1D_vS1E_EENS_8epilogue10collective18CollectiveEpilogueINS1G_23Sm100TmaWarpSpecializedILi4ELi2ELi64ELb0ELb0EEEJSH_NS5_IJNSW_ISE_SB_EENSW_ISG_SB_EEEEESI_SJ_SI_SJ_NS1G_6fusion15FusionCallbacksIS1K_NS1O_13LinCombEltActINS1G_6thread4ReLuESI_fSI_fLNS_15FloatRoundStyleE2EEESH_S1N_JEEENS4_5SM1004TMEM4LOAD26SM100_TMEM_LOAD_32dp32b64xES13_S1D_NS4_39AutoVectorizingCopyWithAssumedAlignmentILi128EEENS4_14SM90_TMA_STOREES1D_S21_S21_EEEvvEEEEvNT_6ParamsE,"",@"SHT_CUDA_INFO"
	.sectionflags	@""
	.align	4


	//----- nvinfo : EIATTR_CUDA_API_VERSION
	.align		4
        /*0000*/ 	.byte	0x04, 0x37
        /*0002*/ 	.short	(.L_32 - .L_31)
.L_31:
        /*0004*/ 	.word	0x00000082


	//----- nvinfo : EIATTR_KPARAM_INFO
	.align		4
.L_32:
        /*0008*/ 	.byte	0x04, 0x17
        /*000a*/ 	.short	(.L_34 - .L_33)
.L_33:
        /*000c*/ 	.word	0x00000000
        /*0010*/ 	.short	0x0000
        /*0012*/ 	.short	0x0000
        /*0014*/ 	.byte	0x00, 0xf0, 0x01, 0x20


	//----- nvinfo : EIATTR_AT_ENTRY_FRAGMENTS
	.align		4
.L_34:
        /*0018*/ 	.byte	0x04, 0x4f
        /*001a*/ 	.short	(.L_36 - .L_35)


	//   ....[0]....
.L_35:
        /*001c*/ 	.word	0x00000006


	//----- nvinfo : EIATTR_RESERVED_SMEM_USED
	.align		4
.L_36:
        /*0020*/ 	.byte	0x01, 0x41
	.zero		2


	//----- nvinfo : EIATTR_SPARSE_MMA_MASK
	.align		4
        /*0024*/ 	.byte	0x03, 0x50
        /*0026*/ 	.short	0x0000


	//----- nvinfo : EIATTR_TCGEN05_1CTA_USED
	.align		4
        /*0028*/ 	.byte	0x01, 0x51
	.zero		2


	//----- nvinfo : EIATTR_MAXREG_COUNT
	.align		4
        /*002c*/ 	.byte	0x03, 0x1b
        /*002e*/ 	.short	0x00ff


	//----- nvinfo : EIATTR_NUM_BARRIERS
	.align		4
        /*0030*/ 	.byte	0x02, 0x4c
        /*0032*/ 	.byte	0x07
	.zero		1


	//----- nvinfo : EIATTR_EXTERNS
	.align		4
        /*0034*/ 	.byte	0x04, 0x0f
        /*0036*/ 	.short	(.L_38 - .L_37)


	//   ....[0]....
	.align		4
.L_37:
        /*0038*/ 	.word	index@(__assertfail)


	//----- nvinfo : EIATTR_MERCURY_ISA_VERSION
	.align		4
.L_38:
        /*003c*/ 	.byte	0x03, 0x5f
        /*003e*/ 	.short	0x0101


	//----- nvinfo : EIATTR_INT_WARP_WIDE_INSTR_OFFSETS
	.align		4
        /*0040*/ 	.byte	0x04, 0x31
        /*0042*/ 	.short	(.L_40 - .L_39)


	//   ....[0]....
.L_39:
        /*0044*/ 	.word	0x00001dc0


	//   ....[1]....
        /*0048*/ 	.word	0x000037c0


	//   ....[2]....
        /*004c*/ 	.word	0x000037e0


	//   ....[3]....
        /*0050*/ 	.word	0x00003810


	//   ....[4]....
        /*0054*/ 	.word	0x00004150


	//   ....[5]....
        /*0058*/ 	.word	0x000041c0


	//   ....[6]....
        /*005c*/ 	.word	0x000042a0


	//   ....[7]....
        /*0060*/ 	.word	0x00004320


	//   ....[8]....
        /*0064*/ 	.word	0x00004430


	//   ....[9]....
        /*0068*/ 	.word	0x000044c0


	//   ....[10]....
        /*006c*/ 	.word	0x000046a0


	//   ....[11]....
        /*0070*/ 	.word	0x00004800


	//----- nvinfo : EIATTR_COOP_GROUP_MASK_REGIDS
	.align		4
.L_40:
        /*0074*/ 	.byte	0x04, 0x29
        /*0076*/ 	.short	(.L_42 - .L_41)


	//   ....[0]....
.L_41:
        /*0078*/ 	.word	0xffffffff


	//   ....[1]....
        /*007c*/ 	.word	0xffffffff


	//   ....[2]....
        /*0080*/ 	.word	0xffffffff


	//   ....[3]....
        /*0084*/ 	.word	0xffffffff


	//   ....[4]....
        /*0088*/ 	.word	0xffffffff


	//   ....[5]....
        /*008c*/ 	.word	0xffffffff


	//   ....[6]....
        /*0090*/ 	.word	0xffffffff


	//   ....[7]....
        /*0094*/ 	.word	0xffffffff


	//   ....[8]....
        /*0098*/ 	.word	0xffffffff


	//   ....[9]....
        /*009c*/ 	.word	0xffffffff


	//   ....[10]....
        /*00a0*/ 	.word	0xffffffff


	//   ....[11]....
        /*00a4*/ 	.word	0xffffffff


	//   ....[12]....
        /*00a8*/ 	.word	0xffffffff


	//----- nvinfo : EIATTR_COOP_GROUP_INSTR_OFFSETS
	.align		4
.L_42:
        /*00ac*/ 	.byte	0x04, 0x28
        /*00ae*/ 	.short	(.L_44 - .L_43)


	//   ....[0]....
.L_43:
        /*00b0*/ 	.word	0x00000090


	//   ....[1]....
        /*00b4*/ 	.word	0x000004a0


	//   ....[2]....
        /*00b8*/ 	.word	0x00000670


	//   ....[3]....
        /*00bc*/ 	.word	0x00000810


	//   ....[4]....
        /*00c0*/ 	.word	0x00000910


	//   ....[5]....
        /*00c4*/ 	.word	0x00000a80


	//   ....[6]....
        /*00c8*/ 	.word	0x00000be0


	//   ....[7]....
        /*00cc*/ 	.word	0x00001ca0


	//   ....[8]....
        /*00d0*/ 	.word	0x00002c30


	//   ....[9]....
        /*00d4*/ 	.word	0x00002e40


	//   ....[10]....
        /*00d8*/ 	.word	0x00002e70


	//   ....[11]....
        /*00dc*/ 	.word	0x000036a0


	//   ....[12]....
        /*00e0*/ 	.word	0x000038d0


	//----- nvinfo : EIATTR_VRC_CTA_INIT_COUNT
	.align		4
.L_44:
        /*00e4*/ 	.byte	0x02, 0x4a
        /*00e6*/ 	.byte	0x80
	.zero		1


	//----- nvinfo : EIATTR_SYSCALL_OFFSETS
	.align		4
        /*00e8*/ 	.byte	0x04, 0x46
        /*00ea*/ 	.short	(.L_46 - .L_45)


	//   ....[0]....
.L_45:
        /*00ec*/ 	.word	0x00005280


	//   ....[1]....
        /*00f0*/ 	.word	0x000053c0


	//   ....[2]....
        /*00f4*/ 	.word	0x00005c80


	//   ....[3]....
        /*00f8*/ 	.word	0x000072a0


	//   ....[4]....
        /*00fc*/ 	.word	0x00008850


	//   ....[5]....
        /*0100*/ 	.word	0x00009e20


	//----- nvinfo : EIATTR_MBARRIER_INSTR_OFFSETS
	.align		4
.L_46:
        /*0104*/ 	.byte	0x04, 0x39
        /*0106*/ 	.short	(.L_48 - .L_47)


	//   ....[0]....
.L_47:
        /*0108*/ 	.word	0x00000580
        /*010c*/ 	.word	0x000000ff
        /*0110*/ 	.word	0x00000000
        /*0114*/ 	.short	0x0100
        /*0116*/ 	.byte	0x05
	.zero		1


	//   ....[1]....
        /*0118*/ 	.word	0x00000590
        /*011c*/ 	.word	0x000000ff
        /*0120*/ 	.word	0x00000038
        /*0124*/ 	.short	0x0100
        /*0126*/ 	.byte	0x05
	.zero		1


	//   ....[2]....
        /*0128*/ 	.word	0x000005a0
        /*012c*/ 	.word	0x000000ff
        /*0130*/ 	.word	0x00000008
        /*0134*/ 	.short	0x0100
        /*0136*/ 	.byte	0x05
	.zero		1


	//   ....[3]....
        /*0138*/ 	.word	0x000005b0
        /*013c*/ 	.word	0x000000ff
        /*0140*/ 	.word	0x00000040
        /*0144*/ 	.short	0x0100
        /*0146*/ 	.byte	0x05
	.zero		1


	//   ....[4]....
        /*0148*/ 	.word	0x000005c0
        /*014c*/ 	.word	0x000000ff
        /*0150*/ 	.word	0x00000010
        /*0154*/ 	.short	0x0100
        /*0156*/ 	.byte	0x05
	.zero		1


	//   ....[5]....
        /*0158*/ 	.word	0x000005d0
        /*015c*/ 	.word	0x000000ff
        /*0160*/ 	.word	0x00000048
        /*0164*/ 	.short	0x0100
        /*0166*/ 	.byte	0x05
	.zero		1


	//   ....[6]....
        /*0168*/ 	.word	0x000005e0
        /*016c*/ 	.word	0x000000ff
        /*0170*/ 	.word	0x00000018
        /*0174*/ 	.short	0x0100
        /*0176*/ 	.byte	0x05
	.zero		1


	//   ....[7]....
        /*0178*/ 	.word	0x000005f0
        /*017c*/ 	.word	0x000000ff
        /*0180*/ 	.word	0x00000050
        /*0184*/ 	.short	0x0100
        /*0186*/ 	.byte	0x05
	.zero		1


	//   ....[8]....
        /*0188*/ 	.word	0x00000600
        /*018c*/ 	.word	0x000000ff
        /*0190*/ 	.word	0x00000020
        /*0194*/ 	.short	0x0100
        /*0196*/ 	.byte	0x05
	.zero		1


	//   ....[9]....
        /*0198*/ 	.word	0x00000610
        /*019c*/ 	.word	0x000000ff
        /*01a0*/ 	.word	0x00000058
        /*01a4*/ 	.short	0x0100
        /*01a6*/ 	.byte	0x05
	.zero		1


	//   ....[10]....
        /*01a8*/ 	.word	0x00000620
        /*01ac*/ 	.word	0x000000ff
        /*01b0*/ 	.word	0x00000028
        /*01b4*/ 	.short	0x0100
        /*01b6*/ 	.byte	0x05
	.zero		1


	//   ....[11]....
        /*01b8*/ 	.word	0x00000630
        /*01bc*/ 	.word	0x000000ff
        /*01c0*/ 	.word	0x00000060
        /*01c4*/ 	.short	0x0100
        /*01c6*/ 	.byte	0x05
	.zero		1


	//   ....[12]....
        /*01c8*/ 	.word	0x00000640
        /*01cc*/ 	.word	0x000000ff
        /*01d0*/ 	.word	0x00000030
        /*01d4*/ 	.short	0x0100
        /*01d6*/ 	.byte	0x05
	.zero		1


	//   ....[13]....
        /*01d8*/ 	.word	0x00000650
        /*01dc*/ 	.word	0x000000ff
        /*01e0*/ 	.word	0x00000068
        /*01e4*/ 	.short	0x0100
        /*01e6*/ 	.byte	0x05
	.zero		1


	//   ....[14]....
        /*01e8*/ 	.word	0x00000780
        /*01ec*/ 	.word	0x000000ff
        /*01f0*/ 	.word	0x00000070
        /*01f4*/ 	.short	0x0100
        /*01f6*/ 	.byte	0x07
	.zero		1


	//   ....[15]....
        /*01f8*/ 	.word	0x00000790
        /*01fc*/ 	.word	0x000000ff
        /*0200*/ 	.word	0x00000090
        /*0204*/ 	.short	0x0100
        /*0206*/ 	.byte	0x07
	.zero		1


	//   ....[16]....
        /*0208*/ 	.word	0x000007a0
        /*020c*/ 	.word	0x000000ff
        /*0210*/ 	.word	0x00000078
        /*0214*/ 	.short	0x0100
        /*0216*/ 	.byte	0x07
	.zero		1


	//   ....[17]....
        /*0218*/ 	.word	0x000007b0
        /*021c*/ 	.word	0x000000ff
        /*0220*/ 	.word	0x00000098
        /*0224*/ 	.short	0x0100
        /*0226*/ 	.byte	0x07
	.zero		1


	//   ....[18]....
        /*0228*/ 	.word	0x000007c0
        /*022c*/ 	.word	0x000000ff
        /*0230*/ 	.word	0x00000080
        /*0234*/ 	.short	0x0100
        /*0236*/ 	.byte	0x07
	.zero		1


	//   ....[19]....
        /*0238*/ 	.word	0x000007d0
        /*023c*/ 	.word	0x000000ff
        /*0240*/ 	.word	0x000000a0
        /*0244*/ 	.short	0x0100
        /*0246*/ 	.byte	0x07
	.zero		1


	//   ....[20]....
        /*0248*/ 	.word	0x000007e0
        /*024c*/ 	.word	0x000000ff
        /*0250*/ 	.word	0x00000088
        /*0254*/ 	.short	0x0100
        /*0256*/ 	.byte	0x07
	.zero		1


	//   ....[21]....
        /*0258*/ 	.word	0x000007f0
        /*025c*/ 	.word	0x000000ff
        /*0260*/ 	.word	0x000000a8
        /*0264*/ 	.short	0x0100
        /*0266*/ 	.byte	0x07
	.zero		1


	//   ....[22]....
        /*0268*/ 	.word	0x000008e0
        /*026c*/ 	.word	0x000000ff
        /*0270*/ 	.word	0x000000b0
        /*0274*/ 	.short	0x0100
        /*0276*/ 	.byte	0x05
	.zero		1


	//   ....[23]....
        /*0278*/ 	.word	0x000008f0
        /*027c*/ 	.word	0x000000ff
        /*0280*/ 	.word	0x000000b8
        /*0284*/ 	.short	0x0100
        /*0286*/ 	.byte	0x05
	.zero		1


	//   ....[24]....
        /*0288*/ 	.word	0x00000a30
        /*028c*/ 	.word	0x000000ff
        /*0290*/ 	.word	0x000000c0
        /*0294*/ 	.short	0x0100
        /*0296*/ 	.byte	0x05
	.zero		1


	//   ....[25]....
        /*0298*/ 	.word	0x00000a40
        /*029c*/ 	.word	0x000000ff
        /*02a0*/ 	.word	0x000000d0
        /*02a4*/ 	.short	0x0100
        /*02a6*/ 	.byte	0x05
	.zero		1


	//   ....[26]....
        /*02a8*/ 	.word	0x00000a50
        /*02ac*/ 	.word	0x000000ff
        /*02b0*/ 	.word	0x000000c8
        /*02b4*/ 	.short	0x0100
        /*02b6*/ 	.byte	0x05
	.zero		1


	//   ....[27]....
        /*02b8*/ 	.word	0x00000a60
        /*02bc*/ 	.word	0x000000ff
        /*02c0*/ 	.word	0x000000d8
        /*02c4*/ 	.short	0x0100
        /*02c6*/ 	.byte	0x05
	.zero		1


	//   ....[28]....
        /*02c8*/ 	.word	0x00000b90
        /*02cc*/ 	.word	0x000000ff
        /*02d0*/ 	.word	0x000000e0
        /*02d4*/ 	.short	0x0100
        /*02d6*/ 	.byte	0x07
	.zero		1


	//   ....[29]....
        /*02d8*/ 	.word	0x00000ba0
        /*02dc*/ 	.word	0x000000ff
        /*02e0*/ 	.word	0x000000f0
        /*02e4*/ 	.short	0x0100
        /*02e6*/ 	.byte	0x07
	.zero		1


	//   ....[30]....
        /*02e8*/ 	.word	0x00000bb0
        /*02ec*/ 	.word	0x000000ff
        /*02f0*/ 	.word	0x000000e8
        /*02f4*/ 	.short	0x0100
        /*02f6*/ 	.byte	0x07
	.zero		1


	//   ....[31]....
        /*02f8*/ 	.word	0x00000bc0
        /*02fc*/ 	.word	0x000000ff
        /*0300*/ 	.word	0x000000f8
        /*0304*/ 	.short	0x0100
        /*0306*/ 	.byte	0x07
	.zero		1


	//   ....[32]....
        /*0308*/ 	.word	0x00000cb0
        /*030c*/ 	.word	0x000000ff
        /*0310*/ 	.word	0x00000100
        /*0314*/ 	.short	0x0100
        /*0316*/ 	.byte	0x05
	.zero		1


	//   ....[33]....
        /*0318*/ 	.word	0x00000cc0
        /*031c*/ 	.word	0x000000ff
        /*0320*/ 	.word	0x00000110
        /*0324*/ 	.short	0x0100
        /*0326*/ 	.byte	0x05
	.zero		1


	//   ....[34]....
        /*0328*/ 	.word	0x00000cd0
        /*032c*/ 	.word	0x000000ff
        /*0330*/ 	.word	0x00000108
        /*0334*/ 	.short	0x0100
        /*0336*/ 	.byte	0x05
	.zero		1


	//   ....[35]....
        /*0338*/ 	.word	0x00000ce0
        /*033c*/ 	.word	0x000000ff
        /*0340*/ 	.word	0x00000118
        /*0344*/ 	.short	0x0100
        /*0346*/ 	.byte	0x05
	.zero		1


	//   ....[36]....
        /*0348*/ 	.word	0x00001590
        /*034c*/ 	.word	0x00000003
        /*0350*/ 	.word	0x00000110
        /*0354*/ 	.short	0x010a
        /*0356*/ 	.byte	0xff
	.zero		1


	//   ....[37]....
        /*0358*/ 	.word	0x000015c0
        /*035c*/ 	.word	0x00000003
        /*0360*/ 	.word	0x00000100
        /*0364*/ 	.short	0x0101
        /*0366*/ 	.byte	0xff
	.zero		1


	//   ....[38]....
        /*0368*/ 	.word	0x00001690
        /*036c*/ 	.word	0x000000ff
        /*0370*/ 	.word	0x00000038
        /*0374*/ 	.short	0x010a
        /*0376*/ 	.byte	0x08
	.zero		1


	//   ....[39]....
        /*0378*/ 	.word	0x00001730
        /*037c*/ 	.word	0x000000ff
        /*0380*/ 	.word	0x00000038
        /*0384*/ 	.short	0x010a
        /*0386*/ 	.byte	0x21
	.zero		1


	//   ....[40]....
        /*0388*/ 	.word	0x00001880
        /*038c*/ 	.word	0x000000ff
        /*0390*/ 	.word	0x00000038
        /*0394*/ 	.short	0x010a
        /*0396*/ 	.byte	0x08
	.zero		1


	//   ....[41]....
        /*0398*/ 	.word	0x000019b0
        /*039c*/ 	.word	0x000000ff
        /*03a0*/ 	.word	0x000000b8
        /*03a4*/ 	.short	0x0101
        /*03a6*/ 	.byte	0x04
	.zero		1


	//   ....[42]....
        /*03a8*/ 	.word	0x000019c0
        /*03ac*/ 	.word	0x000000ff
        /*03b0*/ 	.word	0x00000038
        /*03b4*/ 	.short	0x010a
        /*03b6*/ 	.byte	0x08
	.zero		1


	//   ....[43]....
        /*03b8*/ 	.word	0x00001a40
        /*03bc*/ 	.word	0x000000ff
        /*03c0*/ 	.word	0x00000038
        /*03c4*/ 	.short	0x010a
        /*03c6*/ 	.byte	0x11
	.zero		1


	//   ....[44]....
        /*03c8*/ 	.word	0x00001b90
        /*03cc*/ 	.word	0x000000ff
        /*03d0*/ 	.word	0x00000038
        /*03d4*/ 	.short	0x010a
        /*03d6*/ 	.byte	0x08
	.zero		1


	//   ....[45]....
        /*03d8*/ 	.word	0x00001cd0
        /*03dc*/ 	.word	0x00000002
        /*03e0*/ 	.word	0x000000c0
        /*03e4*/ 	.short	0x010a
        /*03e6*/ 	.byte	0xff
	.zero		1


	//   ....[46]....
        /*03e8*/ 	.word	0x00001d90
        /*03ec*/ 	.word	0x00000002
        /*03f0*/ 	.word	0x00000000
        /*03f4*/ 	.short	0x0101
        /*03f6*/ 	.byte	0xff
	.zero		1


	//   ....[47]....
        /*03f8*/ 	.word	0x000022f0
        /*03fc*/ 	.word	0x000000ff
        /*0400*/ 	.word	0x00000000
        /*0404*/ 	.short	0x010a
        /*0406*/ 	.byte	0x05
	.zero		1


	//   ....[48]....
        /*0408*/ 	.word	0x00002380
        /*040c*/ 	.word	0x000000ff
        /*0410*/ 	.word	0x00000000
        /*0414*/ 	.short	0x010a
        /*0416*/ 	.byte	0x05
	.zero		1


	//   ....[49]....
        /*0418*/ 	.word	0x00002410
        /*041c*/ 	.word	0x000000ff
        /*0420*/ 	.word	0x00000000
        /*0424*/ 	.short	0x010a
        /*0426*/ 	.byte	0x05
	.zero		1


	//   ....[50]....
        /*0428*/ 	.word	0x000024a0
        /*042c*/ 	.word	0x000000ff
        /*0430*/ 	.word	0x00000000
        /*0434*/ 	.short	0x010a
        /*0436*/ 	.byte	0x05
	.zero		1


	//   ....[51]....
        /*0438*/ 	.word	0x00002530
        /*043c*/ 	.word	0x000000ff
        /*0440*/ 	.word	0x00000000
        /*0444*/ 	.short	0x010a
        /*0446*/ 	.byte	0x05
	.zero		1


	//   ....[52]....
        /*0448*/ 	.word	0x000025c0
        /*044c*/ 	.word	0x000000ff
        /*0450*/ 	.word	0x00000000
        /*0454*/ 	.short	0x010a
        /*0456*/ 	.byte	0x05
	.zero		1


	//   ....[53]....
        /*0458*/ 	.word	0x00002660
        /*045c*/ 	.word	0x00000000
        /*0460*/ 	.word	0x00000000
        /*0464*/ 	.short	0x010a
        /*0466*/ 	.byte	0xff
	.zero		1


	//   ....[54]....
        /*0468*/ 	.word	0x00002780
        /*046c*/ 	.word	0x00000000
        /*0470*/ 	.word	0x00000100
        /*0474*/ 	.short	0x010a
        /*0476*/ 	.byte	0xff
	.zero		1


	//   ....[55]....
        /*0478*/ 	.word	0x000027e0
        /*047c*/ 	.word	0x00000004
        /*0480*/ 	.word	0x00000000
        /*0484*/ 	.short	0x0101
        /*0486*/ 	.byte	0xff
	.zero		1


	//   ....[56]....
        /*0488*/ 	.word	0x00002800
        /*048c*/ 	.word	0x000000ff
        /*0490*/ 	.word	0x000000d0
        /*0494*/ 	.short	0x010a
        /*0496*/ 	.byte	0x05
	.zero		1


	//   ....[57]....
        /*0498*/ 	.word	0x00002920
        /*049c*/ 	.word	0x00000000
        /*04a0*/ 	.word	0x000000c0
        /*04a4*/ 	.short	0x010a
        /*04a6*/ 	.byte	0xff
	.zero		1


	//   ....[58]....
        /*04a8*/ 	.word	0x00002a30
        /*04ac*/ 	.word	0x00000000
        /*04b0*/ 	.word	0x00000000
        /*04b4*/ 	.short	0x0101
        /*04b6*/ 	.byte	0xff
	.zero		1


	//   ....[59]....
        /*04b8*/ 	.word	0x00002ac0
        /*04bc*/ 	.word	0x000000ff
        /*04c0*/ 	.word	0x000000d0
        /*04c4*/ 	.short	0x0106
        /*04c6*/ 	.byte	0x05
	.zero		1


	//   ....[60]....
        /*04c8*/ 	.word	0x00002ae0
        /*04cc*/ 	.word	0x000000ff
        /*04d0*/ 	.word	0x000000d0
        /*04d4*/ 	.short	0x010a
        /*04d6*/ 	.byte	0x05
	.zero		1


	//   ....[61]....
        /*04d8*/ 	.word	0x00002b70
        /*04dc*/ 	.word	0x000000ff
        /*04e0*/ 	.word	0x000000d0
        /*04e4*/ 	.short	0x0106
        /*04e6*/ 	.byte	0x04
	.zero		1


	//   ....[62]....
        /*04e8*/ 	.word	0x00002bb0
        /*04ec*/ 	.word	0x00000000
        /*04f0*/ 	.word	0x000000d0
        /*04f4*/ 	.short	0x010a
        /*04f6*/ 	.byte	0xff
	.zero		1


	//   ....[63]....
        /*04f8*/ 	.word	0x000030b0
        /*04fc*/ 	.word	0x00000000
        /*0500*/ 	.word	0x000000c0
        /*0504*/ 	.short	0x010a
        /*0506*/ 	.byte	0xff
	.zero		1


	//   ....[64]....
        /*0508*/ 	.word	0x000031c0
        /*050c*/ 	.word	0x00000003
        /*0510*/ 	.word	0x00000000
        /*0514*/ 	.short	0x0101
        /*0516*/ 	.byte	0xff
	.zero		1


	//   ....[65]....
        /*0518*/ 	.word	0x000031d0
        /*051c*/ 	.word	0x000000ff
        /*0520*/ 	.word	0x00000000
        /*0524*/ 	.short	0x010a
        /*0526*/ 	.byte	0x04
	.zero		1


	//   ....[66]....
        /*0528*/ 	.word	0x000031f0
        /*052c*/ 	.word	0x000000ff
        /*0530*/ 	.word	0x000000f0
        /*0534*/ 	.short	0x010a
        /*0536*/ 	.byte	0x08
	.zero		1


	//   ....[67]....
        /*0538*/ 	.word	0x000032c0
        /*053c*/ 	.word	0x000000ff
        /*0540*/ 	.word	0x00000000
        /*0544*/ 	.short	0x010a
        /*0546*/ 	.byte	0x07
	.zero		1


	//   ....[68]....
        /*0548*/ 	.word	0x00003400
        /*054c*/ 	.word	0x000000ff
        /*0550*/ 	.word	0x00000000
        /*0554*/ 	.short	0x010a
        /*0556*/ 	.byte	0x04
	.zero		1


	//   ....[69]....
        /*0558*/ 	.word	0x000035f0
        /*055c*/ 	.word	0x000000ff
        /*0560*/ 	.word	0x00000000
        /*0564*/ 	.short	0x010a
        /*0566*/ 	.byte	0x05
	.zero		1


	//   ....[70]....
        /*0568*/ 	.word	0x00003680
        /*056c*/ 	.word	0x000000ff
        /*0570*/ 	.word	0x00000000
        /*0574*/ 	.short	0x010a
        /*0576*/ 	.byte	0x07
	.zero		1


	//   ....[71]....
        /*0578*/ 	.word	0x00003b00
        /*057c*/ 	.word	0x00000000
        /*0580*/ 	.word	0x000000c0
        /*0584*/ 	.short	0x010a
        /*0586*/ 	.byte	0xff
	.zero		1


	//   ....[72]....
        /*0588*/ 	.word	0x00003bc0
        /*058c*/ 	.word	0x00000000
        /*0590*/ 	.word	0x00000000
        /*0594*/ 	.short	0x0101
        /*0596*/ 	.byte	0xff
	.zero		1


	//   ....[73]....
        /*0598*/ 	.word	0x00003ee0
        /*059c*/ 	.word	0x000000ff
        /*05a0*/ 	.word	0x000000b8
        /*05a4*/ 	.short	0x010a
        /*05a6*/ 	.byte	0x07
	.zero		1


	//   ....[74]....
        /*05a8*/ 	.word	0x000040d0
        /*05ac*/ 	.word	0x000000ff
        /*05b0*/ 	.word	0x00000090
        /*05b4*/ 	.short	0x010a
        /*05b6*/ 	.byte	0x07
	.zero		1


	//   ....[75]....
        /*05b8*/ 	.word	0x00004240
        /*05bc*/ 	.word	0x000000ff
        /*05c0*/ 	.word	0x00000070
        /*05c4*/ 	.short	0x010b
        /*05c6*/ 	.byte	0x07
	.zero		1


	//   ....[76]....
        /*05c8*/ 	.word	0x00004250
        /*05cc*/ 	.word	0x000000ff
        /*05d0*/ 	.word	0x00000000
        /*05d4*/ 	.short	0x0101
        /*05d6*/ 	.byte	0x08
	.zero		1


	//   ....[77]....
        /*05d8*/ 	.word	0x00004270
        /*05dc*/ 	.word	0x000000ff
        /*05e0*/ 	.word	0x00000098
        /*05e4*/ 	.short	0x010a
        /*05e6*/ 	.byte	0x07
	.zero		1


	//   ....[78]....
        /*05e8*/ 	.word	0x000043d0
        /*05ec*/ 	.word	0x000000ff
        /*05f0*/ 	.word	0x00000078
        /*05f4*/ 	.short	0x010b
        /*05f6*/ 	.byte	0x07
	.zero		1


	//   ....[79]....
        /*05f8*/ 	.word	0x000043e0
        /*05fc*/ 	.word	0x000000ff
        /*0600*/ 	.word	0x00000000
        /*0604*/ 	.short	0x0101
        /*0606*/ 	.byte	0x08
	.zero		1


	//   ....[80]....
        /*0608*/ 	.word	0x000043f0
        /*060c*/ 	.word	0x000000ff
        /*0610*/ 	.word	0x000000a0
        /*0614*/ 	.short	0x010a
        /*0616*/ 	.byte	0x07
	.zero		1


	//   ....[81]....
        /*0618*/ 	.word	0x00004590
        /*061c*/ 	.word	0x000000ff
        /*0620*/ 	.word	0x00000080
        /*0624*/ 	.short	0x010b
        /*0626*/ 	.byte	0x07
	.zero		1


	//   ....[82]....
        /*0628*/ 	.word	0x00004600
        /*062c*/ 	.word	0x000000ff
        /*0630*/ 	.word	0x00000000
        /*0634*/ 	.short	0x0101
        /*0636*/ 	.byte	0x08
	.zero		1


	//   ....[83]....
        /*0638*/ 	.word	0x00004630
        /*063c*/ 	.word	0x000000ff
        /*0640*/ 	.word	0x000000a8
        /*0644*/ 	.short	0x010a
        /*0646*/ 	.byte	0x07
	.zero		1


	//   ....[84]....
        /*0648*/ 	.word	0x00004840
        /*064c*/ 	.word	0x000000ff
        /*0650*/ 	.word	0x00000088
        /*0654*/ 	.short	0x010b
        /*0656*/ 	.byte	0x07
	.zero		1


	//   ....[85]....
        /*0658*/ 	.word	0x00004860
        /*065c*/ 	.word	0x000000ff
        /*0660*/ 	.word	0x00000000
        /*0664*/ 	.short	0x0101
        /*0666*/ 	.byte	0x0d
	.zero		1


	//   ....[86]....
        /*0668*/ 	.word	0x00004890
        /*066c*/ 	.word	0x000000ff
        /*0670*/ 	.word	0x00000090
        /*0674*/ 	.short	0x010a
        /*0676*/ 	.byte	0x07
	.zero		1


	//   ....[87]....
        /*0678*/ 	.word	0x000048b0
        /*067c*/ 	.word	0x000000ff
        /*0680*/ 	.word	0x00000098
        /*0684*/ 	.short	0x010a
        /*0686*/ 	.byte	0x07
	.zero		1


	//   ....[88]....
        /*0688*/ 	.word	0x000048d0
        /*068c*/ 	.word	0x000000ff
        /*0690*/ 	.word	0x000000a0
        /*0694*/ 	.short	0x010a
        /*0696*/ 	.byte	0x07
	.zero		1


	//   ....[89]....
        /*0698*/ 	.word	0x00004910
        /*069c*/ 	.word	0x00000000
        /*06a0*/ 	.word	0x000000a8
        /*06a4*/ 	.short	0x010a
        /*06a6*/ 	.byte	0xff
	.zero		1


	//   ....[90]....
        /*06a8*/ 	.word	0x00004c50
        /*06ac*/ 	.word	0x00000000
        /*06b0*/ 	.word	0x000000c0
        /*06b4*/ 	.short	0x010a
        /*06b6*/ 	.byte	0xff
	.zero		1


	//   ....[91]....
        /*06b8*/ 	.word	0x00004d60
        /*06bc*/ 	.word	0x00000000
        /*06c0*/ 	.word	0x00000000
        /*06c4*/ 	.short	0x0101
        /*06c6*/ 	.byte	0xff
	.zero		1


	//   ....[92]....
        /*06c8*/ 	.word	0x00005710
        /*06cc*/ 	.word	0x00000000
        /*06d0*/ 	.word	0x00000070
        /*06d4*/ 	.short	0x010a
        /*06d6*/ 	.byte	0xff
	.zero		1


	//   ....[93]....
        /*06d8*/ 	.word	0x00005810
        /*06dc*/ 	.word	0x000000c5
        /*06e0*/ 	.word	0x000000e0
        /*06e4*/ 	.short	0x010a
        /*06e6*/ 	.byte	0xff
	.zero		1


	//   ....[94]....
        /*06e8*/ 	.word	0x00005990
        /*06ec*/ 	.word	0x00000000
        /*06f0*/ 	.word	0x00000070
        /*06f4*/ 	.short	0x010a
        /*06f6*/ 	.byte	0xff
	.zero		1


	//   ....[95]....
        /*06f8*/ 	.word	0x00005af0
        /*06fc*/ 	.word	0x00000000
        /*0700*/ 	.word	0x00000000
        /*0704*/ 	.short	0x0101
        /*0706*/ 	.byte	0xff
	.zero		1


	//   ....[96]....
        /*0708*/ 	.word	0x00005b50
        /*070c*/ 	.word	0x000000c5
        /*0710*/ 	.word	0x000000e0
        /*0714*/ 	.short	0x010a
        /*0716*/ 	.byte	0xff
	.zero		1


	//   ....[97]....
        /*0718*/ 	.word	0x00006f00
        /*071c*/ 	.word	0x000000d0
        /*0720*/ 	.word	0x00000070
        /*0724*/ 	.short	0x010a
        /*0726*/ 	.byte	0xff
	.zero		1


	//   ....[98]....
        /*0728*/ 	.word	0x00006fd0
        /*072c*/ 	.word	0x000000d0
        /*0730*/ 	.word	0x00000070
        /*0734*/ 	.short	0x010a
        /*0736*/ 	.byte	0xff
	.zero		1


	//   ....[99]....
        /*0738*/ 	.word	0x00007110
        /*073c*/ 	.word	0x00000003
        /*0740*/ 	.word	0x00000000
        /*0744*/ 	.short	0x0101
        /*0746*/ 	.byte	0xff
	.zero		1


	//   ....[100]....
        /*0748*/ 	.word	0x000084b0
        /*074c*/ 	.word	0x00000000
        /*0750*/ 	.word	0x00000070
        /*0754*/ 	.short	0x010a
        /*0756*/ 	.byte	0xff
	.zero		1


	//   ....[101]....
        /*0758*/ 	.word	0x00008580
        /*075c*/ 	.word	0x00000000
        /*0760*/ 	.word	0x00000070
        /*0764*/ 	.short	0x010a
        /*0766*/ 	.byte	0xff
	.zero		1


	//   ....[102]....
        /*0768*/ 	.word	0x000086e0
        /*076c*/ 	.word	0x00000000
        /*0770*/ 	.word	0x00000000
        /*0774*/ 	.short	0x0101
        /*0776*/ 	.byte	0xff
	.zero		1


	//   ....[103]....
        /*0778*/ 	.word	0x00009a90
        /*077c*/ 	.word	0x00000000
        /*0780*/ 	.word	0x00000070
        /*0784*/ 	.short	0x010a
        /*0786*/ 	.byte	0xff
	.zero		1


	//   ....[104]....
        /*0788*/ 	.word	0x00009b60
        /*078c*/ 	.word	0x00000000
        /*0790*/ 	.word	0x00000070
        /*0794*/ 	.short	0x010a
        /*0796*/ 	.byte	0xff
	.zero		1


	//   ....[105]....
        /*0798*/ 	.word	0x00009cc0
        /*079c*/ 	.word	0x00000000
        /*07a0*/ 	.word	0x00000000
        /*07a4*/ 	.short	0x0101
        /*07a6*/ 	.byte	0xff
	.zero		1


	//   ....[106]....
        /*07a8*/ 	.word	0x0000a1b0
        /*07ac*/ 	.word	0x000000ff
        /*07b0*/ 	.word	0x00000000
        /*07b4*/ 	.short	0x0101
        /*07b6*/ 	.byte	0x05
	.zero		1


	//   ....[107]....
        /*07b8*/ 	.word	0x0000b130
        /*07bc*/ 	.word	0x00000003
        /*07c0*/ 	.word	0x00000110
        /*07c4*/ 	.short	0x010a
        /*07c6*/ 	.byte	0xff
	.zero		1


	//   ....[108]....
        /*07c8*/ 	.word	0x0000b190
        /*07cc*/ 	.word	0x00000002
        /*07d0*/ 	.word	0x00000038
        /*07d4*/ 	.short	0x010a
        /*07d6*/ 	.byte	0xff
	.zero		1


	//   ....[109]....
        /*07d8*/ 	.word	0x0000b1f0
        /*07dc*/ 	.word	0x00000002
        /*07e0*/ 	.word	0x00000038
        /*07e4*/ 	.short	0x010a
        /*07e6*/ 	.byte	0xff
	.zero		1


	//   ....[110]....
        /*07e8*/ 	.word	0x0000b240
        /*07ec*/ 	.word	0x00000002
        /*07f0*/ 	.word	0x000000c0
        /*07f4*/ 	.short	0x010a
        /*07f6*/ 	.byte	0xff
	.zero		1


	//   ....[111]....
        /*07f8*/ 	.word	0x0000b2a0
        /*07fc*/ 	.word	0x00000000
        /*0800*/ 	.word	0x00000000
        /*0804*/ 	.short	0x010a
        /*0806*/ 	.byte	0xff
	.zero		1


	//   ....[112]....
        /*0808*/ 	.word	0x0000b300
        /*080c*/ 	.word	0x00000000
        /*0810*/ 	.word	0x00000000
        /*0814*/ 	.short	0x010a
        /*0816*/ 	.byte	0xff
	.zero		1


	//   ....[113]....
        /*0818*/ 	.word	0x0000b360
        /*081c*/ 	.word	0x00000000
        /*0820*/ 	.word	0x00000000
        /*0824*/ 	.short	0x010a
        /*0826*/ 	.byte	0xff
	.zero		1


	//   ....[114]....
        /*0828*/ 	.word	0x0000b3c0
        /*082c*/ 	.word	0x00000000
        /*0830*/ 	.word	0x00000000
        /*0834*/ 	.short	0x010a
        /*0836*/ 	.byte	0xff
	.zero		1


	//   ....[115]....
        /*0838*/ 	.word	0x0000b420
        /*083c*/ 	.word	0x00000000
        /*0840*/ 	.word	0x00000000
        /*0844*/ 	.short	0x010a
        /*0846*/ 	.byte	0xff
	.zero		1


	//   ....[116]....
        /*0848*/ 	.word	0x0000b480
        /*084c*/ 	.word	0x00000000
        /*0850*/ 	.word	0x00000000
        /*0854*/ 	.short	0x010a
        /*0856*/ 	.byte	0xff
	.zero		1


	//   ....[117]....
        /*0858*/ 	.word	0x0000b4d0
        /*085c*/ 	.word	0x00000000
        /*0860*/ 	.word	0x00000100
        /*0864*/ 	.short	0x010a
        /*0866*/ 	.byte	0xff
	.zero		1


	//   ....[118]....
        /*0868*/ 	.word	0x0000b530
        /*086c*/ 	.word	0x00000000
        /*0870*/ 	.word	0x000000d0
        /*0874*/ 	.short	0x010a
        /*0876*/ 	.byte	0xff
	.zero		1


	//   ....[119]....
        /*0878*/ 	.word	0x0000b580
        /*087c*/ 	.word	0x00000000
        /*0880*/ 	.word	0x000000c0
        /*0884*/ 	.short	0x010a
        /*0886*/ 	.byte	0xff
	.zero		1


	//   ....[120]....
        /*0888*/ 	.word	0x0000b5e0
        /*088c*/ 	.word	0x00000000
        /*0890*/ 	.word	0x000000d0
        /*0894*/ 	.short	0x010a
        /*0896*/ 	.byte	0xff
	.zero		1


	//   ....[121]....
        /*0898*/ 	.word	0x0000b630
        /*089c*/ 	.word	0x00000000
        /*08a0*/ 	.word	0x000000c0
        /*08a4*/ 	.short	0x010a
        /*08a6*/ 	.byte	0xff
	.zero		1


	//   ....[122]....
        /*08a8*/ 	.word	0x0000b690
        /*08ac*/ 	.word	0x00000003
        /*08b0*/ 	.word	0x000000f0
        /*08b4*/ 	.short	0x010a
        /*08b6*/ 	.byte	0xff
	.zero		1


	//   ....[123]....
        /*08b8*/ 	.word	0x0000b6f0
        /*08bc*/ 	.word	0x00000000
        /*08c0*/ 	.word	0x00000000
        /*08c4*/ 	.short	0x010a
        /*08c6*/ 	.byte	0xff
	.zero		1


	//   ....[124]....
        /*08c8*/ 	.word	0x0000b750
        /*08cc*/ 	.word	0x00000000
        /*08d0*/ 	.word	0x00000000
        /*08d4*/ 	.short	0x010a
        /*08d6*/ 	.byte	0xff
	.zero		1


	//   ....[125]....
        /*08d8*/ 	.word	0x0000b7b0
        /*08dc*/ 	.word	0x00000000
        /*08e0*/ 	.word	0x00000000
        /*08e4*/ 	.short	0x010a
        /*08e6*/ 	.byte	0xff
	.zero		1


	//   ....[126]....
        /*08e8*/ 	.word	0x0000b800
        /*08ec*/ 	.word	0x00000000
        /*08f0*/ 	.word	0x000000c0
        /*08f4*/ 	.short	0x010a
        /*08f6*/ 	.byte	0xff
	.zero		1


	//   ....[127]....
        /*08f8*/ 	.word	0x0000b860
        /*08fc*/ 	.word	0x00000000
        /*0900*/ 	.word	0x000000b8
        /*0904*/ 	.short	0x010a
        /*0906*/ 	.byte	0xff
	.zero		1


	//   ....[128]....
        /*0908*/ 	.word	0x0000b8c0
        /*090c*/ 	.word	0x00000003
        /*0910*/ 	.word	0x00000090
        /*0914*/ 	.short	0x010a
        /*0916*/ 	.byte	0xff
	.zero		1


	//   ....[129]....
        /*0918*/ 	.word	0x0000b920
        /*091c*/ 	.word	0x00000003
        /*0920*/ 	.word	0x00000098
        /*0924*/ 	.short	0x010a
        /*0926*/ 	.byte	0xff
	.zero		1


	//   ....[130]....
        /*0928*/ 	.word	0x0000b980
        /*092c*/ 	.word	0x00000003
        /*0930*/ 	.word	0x000000a0
        /*0934*/ 	.short	0x010a
        /*0936*/ 	.byte	0xff
	.zero		1


	//   ....[131]....
        /*0938*/ 	.word	0x0000b9e0
        /*093c*/ 	.word	0x00000003
        /*0940*/ 	.word	0x000000a8
        /*0944*/ 	.short	0x010a
        /*0946*/ 	.byte	0xff
	.zero		1


	//   ....[132]....
        /*0948*/ 	.word	0x0000ba40
        /*094c*/ 	.word	0x00000000
        /*0950*/ 	.word	0x00000090
        /*0954*/ 	.short	0x010a
        /*0956*/ 	.byte	0xff
	.zero		1


	//   ....[133]....
        /*0958*/ 	.word	0x0000baa0
        /*095c*/ 	.word	0x00000000
        /*0960*/ 	.word	0x00000098
        /*0964*/ 	.short	0x010a
        /*0966*/ 	.byte	0xff
	.zero		1


	//   ....[134]....
        /*0968*/ 	.word	0x0000bb00
        /*096c*/ 	.word	0x00000000
        /*0970*/ 	.word	0x000000a0
        /*0974*/ 	.short	0x010a
        /*0976*/ 	.byte	0xff
	.zero		1


	//   ....[135]....
        /*0978*/ 	.word	0x0000bb50
        /*097c*/ 	.word	0x00000000
        /*0980*/ 	.word	0x000000c0
        /*0984*/ 	.short	0x010a
        /*0986*/ 	.byte	0xff
	.zero		1


	//   ....[136]....
        /*0988*/ 	.word	0x0000bba0
        /*098c*/ 	.word	0x00000000
        /*0990*/ 	.word	0x00000070
        /*0994*/ 	.short	0x010a
        /*0996*/ 	.byte	0xff
	.zero		1


	//   ....[137]....
        /*0998*/ 	.word	0x0000bbf0
        /*099c*/ 	.word	0x000000c5
        /*09a0*/ 	.word	0x000000e0
        /*09a4*/ 	.short	0x010a
        /*09a6*/ 	.byte	0xff
	.zero		1


	//   ....[138]....
        /*09a8*/ 	.word	0x0000bc40
        /*09ac*/ 	.word	0x000000d0
        /*09b0*/ 	.word	0x00000070
        /*09b4*/ 	.short	0x010a
        /*09b6*/ 	.byte	0xff
	.zero		1


	//   ....[139]....
        /*09b8*/ 	.word	0x0000bc90
        /*09bc*/ 	.word	0x00000000
        /*09c0*/ 	.word	0x00000070
        /*09c4*/ 	.short	0x010a
        /*09c6*/ 	.byte	0xff
	.zero		1


	//   ....[140]....
        /*09c8*/ 	.word	0x0000bce0
        /*09cc*/ 	.word	0x00000000
        /*09d0*/ 	.word	0x00000070
        /*09d4*/ 	.short	0x010a
        /*09d6*/ 	.byte	0xff
	.zero		1


	//----- nvinfo : EIATTR_NUM_MBARRIERS
	.align		4
.L_48:
        /*09d8*/ 	.byte	0x03, 0x38
        /*09da*/ 	.short	0x0024


	//----- nvinfo : EIATTR_EXIT_INSTR_OFFSETS
	.align		4
        /*09dc*/ 	.byte	0x04, 0x1c
        /*09de*/ 	.short	(.L_50 - .L_49)


	//   ....[0]....
.L_49:
        /*09e0*/ 	.word	0x00002690


	//   ....[1]....
        /*09e4*/ 	.word	0x00002b80


	//   ....[2]....
        /*09e8*/ 	.word	0x00002be0


	//   ....[3]....
        /*09ec*/ 	.word	0x000038e0


	//   ....[4]....
        /*09f0*/ 	.word	0x00004940


	//   ....[5]....
        /*09f4*/ 	.word	0x00004980


	//   ....[6]....
        /*09f8*/ 	.word	0x0000b120


	//----- nvinfo : EIATTR_MAX_THREADS
	.align		4
.L_50:
        /*09fc*/ 	.byte	0x04, 0x05
        /*09fe*/ 	.short	(.L_52 - .L_51)
.L_51:
        /*0a00*/ 	.word	0x00000100
        /*0a04*/ 	.word	0x00000001
        /*0a08*/ 	.word	0x00000001


	//----- nvinfo : EIATTR_CRS_STACK_SIZE
	.align		4
.L_52:
        /*0a0c*/ 	.byte	0x04, 0x1e
        /*0a0e*/ 	.short	(.L_54 - .L_53)
.L_53:
        /*0a10*/ 	.word	0x00000000


	//----- nvinfo : EIATTR_CBANK_PARAM_SIZE
	.align		4
.L_54:
        /*0a14*/ 	.byte	0x03, 0x19
        /*0a16*/ 	.short	0x0800


	//----- nvinfo : EIATTR_PARAM_CBANK
	.align		4
        /*0a18*/ 	.byte	0x04, 0x0a
        /*0a1a*/ 	.short	(.L_56 - .L_55)
	.align		4
.L_55:
        /*0a1c*/ 	.word	index@(.nv.constant0._ZN7cutlass13device_kernelINS_4gemm6kernel13GemmUniversalIN4cute5tupleIJiiiiEEENS1_10collective13CollectiveMmaINS1_35MainloopSm100TmaUmmaWarpSpecializedILi7ELi2ELi2ENS5_IJNS4_1CILi1EEESB_SB_EEEEENS5_IJNSA_ILi128EEENSA_ILi256EEENSA_ILi64EEEEEENS_12float_e4m3_tENS5_IJlSB_lEEESI_SJ_NS4_8TiledMMAINS4_8MMA_AtomIJNS4_10MMA_TraitsINS4_19SM100_MMA_F8F6F4_SSEJSI_SI_fSE_SF_NS4_17integral_constantINS4_4UMMA5MajorELSQ_0EEESR_NSO_INSP_7ScaleInELSS_0EEEST_EEEEEENS4_6LayoutISC_NS5_IJNSA_ILi0EEESX_SX_EEEEENS5_IJNS4_10UnderscoreES10_S10_EEEEENS4_13SM90_TMA_LOADENS4_14ComposedLayoutINS4_7SwizzleILi2ELi4ELi3EEENS4_18smem_ptr_flag_bitsILi8EEENSW_INS5_IJNSA_ILi8EEESG_EEENS5_IJSG_SB_EEEEEEEvNS4_8identityES13_S1D_vS1E_EENS_8epilogue10collective18CollectiveEpilogueINS1G_23Sm100TmaWarpSpecializedILi4ELi2ELi64ELb0ELb0EEEJSH_NS5_IJNSW_ISE_SB_EENSW_ISG_SB_EEEEESI_SJ_SI_SJ_NS1G_6fusion15FusionCallbacksIS1K_NS1O_13LinCombEltActINS1G_6thread4ReLuESI_fSI_fLNS_15FloatRoundStyleE2EEESH_S1N_JEEENS4_5SM1004TMEM4LOAD26SM100_TMEM_LOAD_32dp32b64xES13_S1D_NS4_39AutoVectorizingCopyWithAssumedAlignmentILi128EEENS4_14SM90_TMA_STOREES1D_S21_S21_EEEvvEEEEvNT_6ParamsE)
        /*0a20*/ 	.short	0x0380
        /*0a22*/ 	.short	0x0800


	//----- nvinfo : EIATTR_SW_WAR
	.align		4
.L_56:
        /*0a24*/ 	.byte	0x04, 0x36
        /*0a26*/ 	.short	(.L_58 - .L_57)
.L_57:
        /*0a28*/ 	.word	0x00000008
.L_58:


//--------------------- .nv.callgraph             --------------------------
	.section	.nv.callgraph,"",@"SHT_CUDA_CALLGRAPH"
	.align	4
	.sectionentsize	8
	.align		4
        /*0000*/ 	.word	0x00000000
	.align		4
        /*0004*/ 	.word	0xffffffff
	.align		4
        /*0008*/ 	.word	index@(_ZN7cutlass13device_kernelINS_4gemm6kernel13GemmUniversalIN4cute5tupleIJiiiiEEENS1_10collective13CollectiveMmaINS1_35MainloopSm100TmaUmmaWarpSpecializedILi7ELi2ELi2ENS5_IJNS4_1CILi1EEESB_SB_EEEEENS5_IJNSA_ILi128EEENSA_ILi256EEENSA_ILi64EEEEEENS_12float_e4m3_tENS5_IJlSB_lEEESI_SJ_NS4_8TiledMMAINS4_8MMA_AtomIJNS4_10MMA_TraitsINS4_19SM100_MMA_F8F6F4_SSEJSI_SI_fSE_SF_NS4_17integral_constantINS4_4UMMA5MajorELSQ_0EEESR_NSO_INSP_7ScaleInELSS_0EEEST_EEEEEENS4_6LayoutISC_NS5_IJNSA_ILi0EEESX_SX_EEEEENS5_IJNS4_10UnderscoreES10_S10_EEEEENS4_13SM90_TMA_LOADENS4_14ComposedLayoutINS4_7SwizzleILi2ELi4ELi3EEENS4_18smem_ptr_flag_bitsILi8EEENSW_INS5_IJNSA_ILi8EEESG_EEENS5_IJSG_SB_EEEEEEEvNS4_8identityES13_S1D_vS1E_EENS_8epilogue10collective18CollectiveEpilogueINS1G_23Sm100TmaWarpSpecializedILi4ELi2ELi64ELb0ELb0EEEJSH_NS5_IJNSW_ISE_SB_EENSW_ISG_SB_EEEEESI_SJ_SI_SJ_NS1G_6fusion15FusionCallbacksIS1K_NS1O_13LinCombEltActINS1G_6thread4ReLuESI_fSI_fLNS_15FloatRoundStyleE2EEESH_S1N_JEEENS4_5SM1004TMEM4LOAD26SM100_TMEM_LOAD_32dp32b64xES13_S1D_NS4_39AutoVectorizingCopyWithAssumedAlignmentILi128EEENS4_14SM90_TMA_STOREES1D_S21_S21_EEEvvEEEEvNT_6ParamsE)
	.align		4
        /*000c*/ 	.word	index@(__assertfail)
	.align		4
        /*0010*/ 	.word	0x00000000
	.align		4
        /*0014*/ 	.word	0xfffffffe
	.align		4
        /*0018*/ 	.word	0x00000000
	.align		4
        /*001c*/ 	.word	0xfffffffd
	.align		4
        /*0020*/ 	.word	0x00000000
	.align		4
        /*0024*/ 	.word	0xfffffffc


//--------------------- .nv.constant4             --------------------------
	.section	.nv.constant4,"a",@progbits
	.align	8
	.align		8
.nv.constant4:
        /*0000*/ 	.dword	__assertfail
	.align		8
        /*0008*/ 	.dword	__unnamed_1
	.align		8
        /*0010*/ 	.dword	__unnamed_2
	.align		8
        /*0018*/ 	.dword	__unnamed_3
	.align		8
        /*0020*/ 	.dword	_ZN39_INTERNAL_50a63aba_4_k_cu_98e08f81_30074cuda3std3__45__cpo5beginE
	.align		8
        /*0028*/ 	.dword	_ZN39_INTERNAL_50a63aba_4_k_cu_98e08f81_30074cuda3std3__45__cpo3endE
	.align		8
        /*0030*/ 	.dword	_ZN39_INTERNAL_50a63aba_4_k_cu_98e08f81_30074cuda3std3__45__cpo6cbeginE
	.align		8
        /*0038*/ 	.dword	_ZN39_INTERNAL_50a63aba_4_k_cu_98e08f81_30074cuda3std3__45__cpo4cendE
	.align		8
        /*0040*/ 	.dword	_ZN39_INTERNAL_50a63aba_4_k_cu_98e08f81_30074cuda3std3__441_GLOBAL__N__50a63aba_4_k_cu_98e08f81_30076ignoreE
	.align		8
        /*0048*/ 	.dword	_ZN39_INTERNAL_50a63aba_4_k_cu_98e08f81_30074cuda3std3__419piecewise_constructE
	.align		8
        /*0050*/ 	.dword	_ZN39_INTERNAL_50a63aba_4_k_cu_98e08f81_30074cuda3std3__48in_placeE
	.align		8
        /*0058*/ 	.dword	_ZN39_INTERNAL_50a63aba_4_k_cu_98e08f81_30074cuda3std6ranges3__45__cpo4swapE
	.align		8
        /*0060*/ 	.dword	_ZN39_INTERNAL_50a63aba_4_k_cu_98e08f81_30074cuda3std6ranges3__45__cpo9iter_moveE
	.align		8
        /*0068*/ 	.dword	_ZN39_INTERNAL_50a63aba_4_k_cu_98e08f81_30074cute7productE
	.align		8
        /*0070*/ 	.dword	_ZN39_INTERNAL_50a63aba_4_k_cu_98e08f81_30074cute1_E
	.align		8
        /*0078*/ 	.dword	$str$25
	.align		8
        /*0080*/ 	.dword	$str$26
	.align		8
        /*0088*/ 	.dword	$str$27
	.align		8
        /*0090*/ 	.dword	$str$28


//--------------------- .text._ZN7cutlass13device_kernelINS_4gemm6kernel13GemmUniversalIN4cute5tupleIJiiiiEEENS1_10collective13CollectiveMmaINS1_35MainloopSm100TmaUmmaWarpSpecializedILi7ELi2ELi2ENS5_IJNS4_1CILi1EEESB_SB_EEEEENS5_IJNSA_ILi128EEENSA_ILi256EEENSA_ILi64EEEEEENS_12float_e4m3_tENS5_IJlSB_lEEESI_SJ_NS4_8TiledMMAINS4_8MMA_AtomIJNS4_10MMA_TraitsINS4_19SM100_MMA_F8F6F4_SSEJSI_SI_fSE_SF_NS4_17integral_constantINS4_4UMMA5MajorELSQ_0EEESR_NSO_INSP_7ScaleInELSS_0EEEST_EEEEEENS4_6LayoutISC_NS5_IJNSA_ILi0EEESX_SX_EEEEENS5_IJNS4_10UnderscoreES10_S10_EEEEENS4_13SM90_TMA_LOADENS4_14ComposedLayoutINS4_7SwizzleILi2ELi4ELi3EEENS4_18smem_ptr_flag_bitsILi8EEENSW_INS5_IJNSA_ILi8EEESG_EEENS5_IJSG_SB_EEEEEEEvNS4_8identityES13_S1D_vS1E_EENS_8epilogue10collective18CollectiveEpilogueINS1G_23Sm100TmaWarpSpecializedILi4ELi2ELi64ELb0ELb0EEEJSH_NS5_IJNSW_ISE_SB_EENSW_ISG_SB_EEEEESI_SJ_SI_SJ_NS1G_6fusion15FusionCallbacksIS1K_NS1O_13LinCombEltActINS1G_6thread4ReLuESI_fSI_fLNS_15FloatRoundStyleE2EEESH_S1N_JEEENS4_5SM1004TMEM4LOAD26SM100_TMEM_LOAD_32dp32b64xES13_S1D_NS4_39AutoVectorizingCopyWithAssumedAlignmentILi128EEENS4_14SM90_TMA_STOREES1D_S21_S21_EEEvvEEEEvNT_6ParamsE --------------------------
	.section	.text._ZN7cutlass13device_kernelINS_4gemm6kernel13GemmUniversalIN4cute5tupleIJiiiiEEENS1_10collective13CollectiveMmaINS1_35MainloopSm100TmaUmmaWarpSpecializedILi7ELi2ELi2ENS5_IJNS4_1CILi1EEESB_SB_EEEEENS5_IJNSA_ILi128EEENSA_ILi256EEENSA_ILi64EEEEEENS_12float_e4m3_tENS5_IJlSB_lEEESI_SJ_NS4_8TiledMMAINS4_8MMA_AtomIJNS4_10MMA_TraitsINS4_19SM100_MMA_F8F6F4_SSEJSI_SI_fSE_SF_NS4_17integral_constantINS4_4UMMA5MajorELSQ_0EEESR_NSO_INSP_7ScaleInELSS_0EEEST_EEEEEENS4_6LayoutISC_NS5_IJNSA_ILi0EEESX_SX_EEEEENS5_IJNS4_10UnderscoreES10_S10_EEEEENS4_13SM90_TMA_LOADENS4_14ComposedLayoutINS4_7SwizzleILi2ELi4ELi3EEENS4_18smem_ptr_flag_bitsILi8EEENSW_INS5_IJNSA_ILi8EEESG_EEENS5_IJSG_SB_EEEEEEEvNS4_8identityES13_S1D_vS1E_EENS_8epilogue10collective18CollectiveEpilogueINS1G_23Sm100TmaWarpSpecializedILi4ELi2ELi64ELb0ELb0EEEJSH_NS5_IJNSW_ISE_SB_EENSW_ISG_SB_EEEEESI_SJ_SI_SJ_NS1G_6fusion15FusionCallbacksIS1K_NS1O_13LinCombEltActINS1G_6thread4ReLuESI_fSI_fLNS_15FloatRoundStyleE2EEESH_S1N_JEEENS4_5SM1004TMEM4LOAD26SM100_TMEM_LOAD_32dp32b64xES13_S1D_NS4_39AutoVectorizingCopyWithAssumedAlignmentILi128EEENS4_14SM90_TMA_STOREES1D_S21_S21_EEEvvEEEEvNT_6ParamsE,"ax",@progbits
	.align	128
.text._ZN7cutlass13device_kernelINS_4gemm6kernel13GemmUniversalIN4cute5tupleIJiiiiEEENS1_10collective13CollectiveMmaINS1_35MainloopSm100TmaUmmaWarpSpecializedILi7ELi2ELi2ENS5_IJNS4_1CILi1EEESB_SB_EEEEENS5_IJNSA_ILi128EEENSA_ILi256EEENSA_ILi64EEEEEENS_12float_e4m3_tENS5_IJlSB_lEEESI_SJ_NS4_8TiledMMAINS4_8MMA_AtomIJNS4_10MMA_TraitsINS4_19SM100_MMA_F8F6F4_SSEJSI_SI_fSE_SF_NS4_17integral_constantINS4_4UMMA5MajorELSQ_0EEESR_NSO_INSP_7ScaleInELSS_0EEEST_EEEEEENS4_6LayoutISC_NS5_IJNSA_ILi0EEESX_SX_EEEEENS5_IJNS4_10UnderscoreES10_S10_EEEEENS4_13SM90_TMA_LOADENS4_14ComposedLayoutINS4_7SwizzleILi2ELi4ELi3EEENS4_18smem_ptr_flag_bitsILi8EEENSW_INS5_IJNSA_ILi8EEESG_EEENS5_IJSG_SB_EEEEEEEvNS4_8identityES13_S1D_vS1E_EENS_8epilogue10collective18CollectiveEpilogueINS1G_23Sm100TmaWarpSpecializedILi4ELi2ELi64ELb0ELb0EEEJSH_NS5_IJNSW_ISE_SB_EENSW_ISG_SB_EEEEESI_SJ_SI_SJ_NS1G_6fusion15FusionCallbacksIS1K_NS1O_13LinCombEltActINS1G_6thread4ReLuESI_fSI_fLNS_15FloatRoundStyleE2EEESH_S1N_JEEENS4_5SM1004TMEM4LOAD26SM100_TMEM_LOAD_32dp32b64xES13_S1D_NS4_39AutoVectorizingCopyWithAssumedAlignmentILi128EEENS4_14SM90_TMA_STOREES1D_S21_S21_EEEvvEEEEvNT_6ParamsE:
        .type           _ZN7cutlass13device_kernelINS_4gemm6kernel13GemmUniversalIN4cute5tupleIJiiiiEEENS1_10collective13CollectiveMmaINS1_35MainloopSm100TmaUmmaWarpSpecializedILi7ELi2ELi2ENS5_IJNS4_1CILi1EEESB_SB_EEEEENS5_IJNSA_ILi128EEENSA_ILi256EEENSA_ILi64EEEEEENS_12float_e4m3_tENS5_IJlSB_lEEESI_SJ_NS4_8TiledMMAINS4_8MMA_AtomIJNS4_10MMA_TraitsINS4_19SM100_MMA_F8F6F4_SSEJSI_SI_fSE_SF_NS4_17integral_constantINS4_4UMMA5MajorELSQ_0EEESR_NSO_INSP_7ScaleInELSS_0EEEST_EEEEEENS4_6LayoutISC_NS5_IJNSA_ILi0EEESX_SX_EEEEENS5_IJNS4_10UnderscoreES10_S10_EEEEENS4_13SM90_TMA_LOADENS4_14ComposedLayoutINS4_7SwizzleILi2ELi4ELi3EEENS4_18smem_ptr_flag_bitsILi8EEENSW_INS5_IJNSA_ILi8EEESG_EEENS5_IJSG_SB_EEEEEEEvNS4_8identityES13_S1D_vS1E_EENS_8epilogue10collective18CollectiveEpilogueINS1G_23Sm100TmaWarpSpecializedILi4ELi2ELi64ELb0ELb0EEEJSH_NS5_IJNSW_ISE_SB_EENSW_ISG_SB_EEEEESI_SJ_SI_SJ_NS1G_6fusion15FusionCallbacksIS1K_NS1O_13LinCombEltActINS1G_6thread4ReLuESI_fSI_fLNS_15FloatRoundStyleE2EEESH_S1N_JEEENS4_5SM1004TMEM4LOAD26SM100_TMEM_LOAD_32dp32b64xES13_S1D_NS4_39AutoVectorizingCopyWithAssumedAlignmentILi128EEENS4_14SM90_TMA_STOREES1D_S21_S21_EEEvvEEEEvNT_6ParamsE,@function
        .size           _ZN7cutlass13device_kernelINS_4gemm6kernel13GemmUniversalIN4cute5tupleIJiiiiEEENS1_10collective13CollectiveMmaINS1_35MainloopSm100TmaUmmaWarpSpecializedILi7ELi2ELi2ENS5_IJNS4_1CILi1EEESB_SB_EEEEENS5_IJNSA_ILi128EEENSA_ILi256EEENSA_ILi64EEEEEENS_12float_e4m3_tENS5_IJlSB_lEEESI_SJ_NS4_8TiledMMAINS4_8MMA_AtomIJNS4_10MMA_TraitsINS4_19SM100_MMA_F8F6F4_SSEJSI_SI_fSE_SF_NS4_17integral_constantINS4_4UMMA5MajorELSQ_0EEESR_NSO_INSP_7ScaleInELSS_0EEEST_EEEEEENS4_6LayoutISC_NS5_IJNSA_ILi0EEESX_SX_EEEEENS5_IJNS4_10UnderscoreES10_S10_EEEEENS4_13SM90_TMA_LOADENS4_14ComposedLayoutINS4_7SwizzleILi2ELi4ELi3EEENS4_18smem_ptr_flag_bitsILi8EEENSW_INS5_IJNSA_ILi8EEESG_EEENS5_IJSG_SB_EEEEEEEvNS4_8identityES13_S1D_vS1E_EENS_8epilogue10collective18CollectiveEpilogueINS1G_23Sm100TmaWarpSpecializedILi4ELi2ELi64ELb0ELb0EEEJSH_NS5_IJNSW_ISE_SB_EENSW_ISG_SB_EEEEESI_SJ_SI_SJ_NS1G_6fusion15FusionCallbacksIS1K_NS1O_13LinCombEltActINS1G_6thread4ReLuESI_fSI_fLNS_15FloatRoundStyleE2EEESH_S1N_JEEENS4_5SM1004TMEM4LOAD26SM100_TMEM_LOAD_32dp32b64xES13_S1D_NS4_39AutoVectorizingCopyWithAssumedAlignmentILi128EEENS4_14SM90_TMA_STOREES1D_S21_S21_EEEvvEEEEvNT_6ParamsE,(.L_x_177 - _ZN7cutlass13device_kernelINS_4gemm6kernel13GemmUniversalIN4cute5tupleIJiiiiEEENS1_10collective13CollectiveMmaINS1_35MainloopSm100TmaUmmaWarpSpecializedILi7ELi2ELi2ENS5_IJNS4_1CILi1EEESB_SB_EEEEENS5_IJNSA_ILi128EEENSA_ILi256EEENSA_ILi64EEEEEENS_12float_e4m3_tENS5_IJlSB_lEEESI_SJ_NS4_8TiledMMAINS4_8MMA_AtomIJNS4_10MMA_TraitsINS4_19SM100_MMA_F8F6F4_SSEJSI_SI_fSE_SF_NS4_17integral_constantINS4_4UMMA5MajorELSQ_0EEESR_NSO_INSP_7ScaleInELSS_0EEEST_EEEEEENS4_6LayoutISC_NS5_IJNSA_ILi0EEESX_SX_EEEEENS5_IJNS4_10UnderscoreES10_S10_EEEEENS4_13SM90_TMA_LOADENS4_14ComposedLayoutINS4_7SwizzleILi2ELi4ELi3EEENS4_18smem_ptr_flag_bitsILi8EEENSW_INS5_IJNSA_ILi8EEESG_EEENS5_IJSG_SB_EEEEEEEvNS4_8identityES13_S1D_vS1E_EENS_8epilogue10collective18CollectiveEpilogueINS1G_23Sm100TmaWarpSpecializedILi4ELi2ELi64ELb0ELb0EEEJSH_NS5_IJNSW_ISE_SB_EENSW_ISG_SB_EEEEESI_SJ_SI_SJ_NS1G_6fusion15FusionCallbacksIS1K_NS1O_13LinCombEltActINS1G_6thread4ReLuESI_fSI_fLNS_15FloatRoundStyleE2EEESH_S1N_JEEENS4_5SM1004TMEM4LOAD26SM100_TMEM_LOAD_32dp32b64xES13_S1D_NS4_39AutoVectorizingCopyWithAssumedAlignmentILi128EEENS4_14SM90_TMA_STOREES1D_S21_S21_EEEvvEEEEvNT_6ParamsE)
        .other          _ZN7cutlass13device_kernelINS_4gemm6kernel13GemmUniversalIN4cute5tupleIJiiiiEEENS1_10collective13CollectiveMmaINS1_35MainloopSm100TmaUmmaWarpSpecializedILi7ELi2ELi2ENS5_IJNS4_1CILi1EEESB_SB_EEEEENS5_IJNSA_ILi128EEENSA_ILi256EEENSA_ILi64EEEEEENS_12float_e4m3_tENS5_IJlSB_lEEESI_SJ_NS4_8TiledMMAINS4_8MMA_AtomIJNS4_10MMA_TraitsINS4_19SM100_MMA_F8F6F4_SSEJSI_SI_fSE_SF_NS4_17integral_constantINS4_4UMMA5MajorELSQ_0EEESR_NSO_INSP_7ScaleInELSS_0EEEST_EEEEEENS4_6LayoutISC_NS5_IJNSA_ILi0EEESX_SX_EEEEENS5_IJNS4_10UnderscoreES10_S10_EEEEENS4_13SM90_TMA_LOADENS4_14ComposedLayoutINS4_7SwizzleILi2ELi4ELi3EEENS4_18smem_ptr_flag_bitsILi8EEENSW_INS5_IJNSA_ILi8EEESG_EEENS5_IJSG_SB_EEEEEEEvNS4_8identityES13_S1D_vS1E_EENS_8epilogue10collective18CollectiveEpilogueINS1G_23Sm100TmaWarpSpecializedILi4ELi2ELi64ELb0ELb0EEEJSH_NS5_IJNSW_ISE_SB_EENSW_ISG_SB_EEEEESI_SJ_SI_SJ_NS1G_6fusion15FusionCallbacksIS1K_NS1O_13LinCombEltActINS1G_6thread4ReLuESI_fSI_fLNS_15FloatRoundStyleE2EEESH_S1N_JEEENS4_5SM1004TMEM4LOAD26SM100_TMEM_LOAD_32dp32b64xES13_S1D_NS4_39AutoVectorizingCopyWithAssumedAlignmentILi128EEENS4_14SM90_TMA_STOREES1D_S21_S21_EEEvvEEEEvNT_6ParamsE,@"STO_CUDA_ENTRY STV_DEFAULT"
_ZN7cutlass13device_kernelINS_4gemm6kernel13GemmUniversalIN4cute5tupleIJiiiiEEENS1_10collective13CollectiveMmaINS1_35MainloopSm100TmaUmmaWarpSpecializedILi7ELi2ELi2ENS5_IJNS4_1CILi1EEESB_SB_EEEEENS5_IJNSA_ILi128EEENSA_ILi256EEENSA_ILi64EEEEEENS_12float_e4m3_tENS5_IJlSB_lEEESI_SJ_NS4_8TiledMMAINS4_8MMA_AtomIJNS4_10MMA_TraitsINS4_19SM100_MMA_F8F6F4_SSEJSI_SI_fSE_SF_NS4_17integral_constantINS4_4UMMA5MajorELSQ_0EEESR_NSO_INSP_7ScaleInELSS_0EEEST_EEEEEENS4_6LayoutISC_NS5_IJNSA_ILi0EEESX_SX_EEEEENS5_IJNS4_10UnderscoreES10_S10_EEEEENS4_13SM90_TMA_LOADENS4_14ComposedLayoutINS4_7SwizzleILi2ELi4ELi3EEENS4_18smem_ptr_flag_bitsILi8EEENSW_INS5_IJNSA_ILi8EEESG_EEENS5_IJSG_SB_EEEEEEEvNS4_8identityES13_S1D_vS1E_EENS_8epilogue10collective18CollectiveEpilogueINS1G_23Sm100TmaWarpSpecializedILi4ELi2ELi64ELb0ELb0EEEJSH_NS5_IJNSW_ISE_SB_EENSW_ISG_SB_EEEEESI_SJ_SI_SJ_NS1G_6fusion15FusionCallbacksIS1K_NS1O_13LinCombEltActINS1G_6thread4ReLuESI_fSI_fLNS_15FloatRoundStyleE2EEESH_S1N_JEEENS4_5SM1004TMEM4LOAD26SM100_TMEM_LOAD_32dp32b64xES13_S1D_NS4_39AutoVectorizingCopyWithAssumedAlignmentILi128EEENS4_14SM90_TMA_STOREES1D_S21_S21_EEEvvEEEEvNT_6ParamsE:
[----:B------:R-:W1:Y:S01]  /*0000*/  LDC R1, c[0x0][0x37c] ;  /* 0x0000df00ff017b82 */ /* 0x000e620000000800 */
[----:B------:R-:W2:Y:S01]  /*0010*/  S2R R189, SR_TID.X ;  /* 0x0000000000bd7919 */ /* 0x000ea20000002100 */
[----:B------:R-:W3:Y:S01]  /*0020*/  LDCU.64 UR6, c[0x0][0x890] ;  /* 0x00011200ff0677ac */ /* 0x000ee20008000a00 */
[----:B------:R-:W-:Y:S02]  /*0030*/  PRMT R175, RZ, 0x7610, R175 ;  /* 0x00007610ffaf7816 */ /* 0x000fe400000000af */
[----:B------:R-:W-:Y:S01]  /*0040*/  ELECT P5, URZ, PT ;  /* 0x0000000000ff782f */ /* 0x000fe200038a0000 */
[----:B------:R-:W4:Y:S01]  /*0050*/  LDCU.64 UR44, c[0x0][0x358] ;  /* 0x00006b00ff2c77ac */ /* 0x000f220008000a00 */
[----:B---3--:R-:W-:-:S04]  /*0060*/  UISETP.NE.U32.AND UP2, UPT, UR6, URZ, UPT ;  /* 0x000000ff0600728c */ /* 0x008fc8000bf45070 */
[----:B------:R-:W-:Y:S01]  /*0070*/  UISETP.NE.AND.EX UP2, UPT, UR7, URZ, UPT, UP2 ;  /* 0x000000ff0700728c */ /* 0x000fe2000bf45320 */
[----:B--2---:R-:W-:-:S05]  /*0080*/  SHF.R.U32.HI R177, RZ, 0x5, R189 ;  /* 0x00000005ffb17819 */ /* 0x004fca00000116bd */
[----:B------:R-:W2:Y:S02]  /*0090*/  SHFL.IDX PT, R0, R177, RZ, 0x1f ;  /* 0x00001fffb1007589 */ /* 0x000ea400000e0000 */
[----:B--2---:R-:W-:Y:S01]  /*00a0*/  R2UR UR8, R0 ;  /* 0x00000000000872ca */ /* 0x004fe200000e0000 */
[----:B-1--4-:R-:W-:Y:S05]  /*00b0*/  BRA.U UP2, `(.L_x_0) ;  /* 0x00000001022c7547 */ /* 0x012fea000b800000 */
[----:B------:R-:W1:Y:S02]  /*00c0*/  LDCU.64 UR4, c[0x0][0x888] ;  /* 0x00011100ff0477ac */ /* 0x000e640008000a00 */
[----:B-1----:R-:W-:-:S04]  /*00d0*/  UISETP.NE.U32.AND UP0, UPT, UR4, URZ, UPT ;  /* 0x000000ff0400728c */ /* 0x002fc8000bf05070 */
[----:B------:R-:W-:-:S09]  /*00e0*/  UISETP.NE.AND.EX UP0, UPT, UR5, URZ, UPT, UP0 ;  /* 0x000000ff0500728c */ /* 0x000fd2000bf05300 */
[----:B------:R-:W-:Y:S05]  /*00f0*/  BRA.U !UP0, `(.L_x_1) ;  /* 0x0000000108107547 */ /* 0x000fea000b800000 */
[----:B------:R-:W1:Y:S02]  /*0100*/  LDC.64 R2, c[0x0][0x888] ;  /* 0x00022200ff027b82 */ /* 0x000e640000000a00 */
[----:B-1----:R1:W5:Y:S01]  /*0110*/  LDG.E R81, desc[UR44][R2.64] ;  /* 0x0000002c02517981 */ /* 0x002362000c1e1900 */
[----:B------:R-:W-:Y:S01]  /*0120*/  HFMA2 R175, -RZ, RZ, 0, 5.9604644775390625e-08 ;  /* 0x00000001ffaf7431 */ /* 0x000fe200000001ff */
[----:B------:R-:W-:Y:S05]  /*0130*/  BRA `(.L_x_0) ;  /* 0x00000000000c7947 */ /* 0x000fea0003800000 */
.L_x_1:
[----:B------:R-:W1:Y:S01]  /*0140*/  LDCU UR4, c[0x0][0x880] ;  /* 0x00011000ff0477ac */ /* 0x000e620008000800 */
[----:B------:R-:W-:Y:S01]  /*0150*/  HFMA2 R175, -RZ, RZ, 0, 5.9604644775390625e-08 ;  /* 0x00000001ffaf7431 */ /* 0x000fe200000001ff */
[----:B-1----:R-:W-:-:S07]  /*0160*/  MOV R81, UR4 ;  /* 0x0000000400517c02 */ /* 0x002fce0008000f00 */
.L_x_0:
[----:B------:R-:W2:Y:S02]  /*0170*/  LDCU.64 UR4, c[0x0][0x8b0] ;  /* 0x00011600ff0477ac */ /* 0x000ea40008000a00 */
[----:B--2---:R-:W-:-:S04]  /*0180*/  UISETP.NE.U32.AND UP0, UPT, UR4, URZ, UPT ;  /* 0x000000ff0400728c */ /* 0x004fc8000bf05070 */
[----:B------:R-:W-:-:S09]  /*0190*/  UISETP.NE.AND.EX UP0, UPT, UR5, URZ, UPT, UP0 ;  /* 0x000000ff0500728c */ /* 0x000fd2000bf05300 */
[----:B------:R-:W-:Y:S05]  /*01a0*/  BRA.U UP0, `(.L_x_2) ;  /* 0x0000000100247547 */ /* 0x000fea000b800000 */
[----:B------:R-:W2:Y:S02]  /*01b0*/  LDCU.64 UR4, c[0x0][0x8a8] ;  /* 0x00011500ff0477ac */ /* 0x000ea40008000a00 */
[----:B--2---:R-:W-:-:S04]  /*01c0*/  UISETP.NE.U32.AND UP0, UPT, UR4, URZ, UPT ;  /* 0x000000ff0400728c */ /* 0x004fc8000bf05070 */
[----:B------:R-:W-:-:S09]  /*01d0*/  UISETP.NE.AND.EX UP0, UPT, UR5, URZ, UPT, UP0 ;  /* 0x000000ff0500728c */ /* 0x000fd2000bf05300 */
[----:B------:R-:W-:Y:S05]  /*01e0*/  BRA.U !UP0, `(.L_x_3) ;  /* 0x00000001080c7547 */ /* 0x000fea000b800000 */
[----:B------:R-:W2:Y:S02]  /*01f0*/  LDC.64 R78, c[0x0][0x8a8] ;  /* 0x00022a00ff4e7b82 */ /* 0x000ea40000000a00 */
[----:B--2---:R2:W5:Y:S01]  /*0200*/  LDG.E R78, desc[UR44][R78.64] ;  /* 0x0000002c4e4e7981 */ /* 0x004562000c1e1900 */
[----:B------:R-:W-:Y:S05]  /*0210*/  BRA `(.L_x_2) ;  /* 0x0000000000087947 */ /* 0x000fea0003800000 */
.L_x_3:
[----:B------:R-:W2:Y:S02]  /*0220*/  LDCU UR4, c[0x0][0x8a0] ;  /* 0x00011400ff0477ac */ /* 0x000ea40008000800 */
[----:B--2---:R-:W-:Y:S02]  /*0230*/  MOV R78, UR4 ;  /* 0x00000004004e7c02 */ /* 0x004fe40008000f00 */
.L_x_2:
[----:B------:R-:W-:Y:S01]  /*0240*/  IMAD.U32 R0, RZ, RZ, UR8 ;  /* 0x00000008ff007e24 */ /* 0x000fe2000f8e00ff */
[----:B------:R-:W-:Y:S04]  /*0250*/  BSSY.RECONVERGENT B0, `(.L_x_4) ;  /* 0x000000c000007945 */ /* 0x000fe80003800200 */
[C---:B------:R-:W-:Y:S02]  /*0260*/  ISETP.NE.OR P1, PT, R0.reuse, 0x1, !P5 ;  /* 0x000000010000780c */ /* 0x040fe40006f25670 */
[----:B------:R-:W-:-:S11]  /*0270*/  ISETP.NE.OR P0, PT, R0, 0x3, !P5 ;  /* 0x000000030000780c */ /* 0x000fd60006f05670 */
[----:B------:R-:W-:Y:S05]  /*0280*/  @P1 BRA `(.L_x_5) ;  /* 0x0000000000201947 */ /* 0x000fea0003800000 */
[----:B------:R-:W3:Y:S02]  /*0290*/  LDCU.64 UR4, c[0x0][0x348] ;  /* 0x00006900ff0477ac */ /* 0x000ee40008000a00 */
[----:B---3--:R-:W-:Y:S02]  /*02a0*/  UIADD3 UR10, UP1, UPT, UR4, 0x80, URZ ;  /* 0x00000080040a7890 */ /* 0x008fe4000ff3e0ff */
[----:B------:R-:W-:Y:S02]  /*02b0*/  UIADD3 UR4, UP0, UPT, UR4, 0x180, URZ ;  /* 0x0000018004047890 */ /* 0x000fe4000ff1e0ff */
[----:B------:R-:W-:Y:S02]  /*02c0*/  UIADD3.X UR11, UPT, UPT, URZ, UR5, URZ, UP1, !UPT ;  /* 0x00000005ff0b7290 */ /* 0x000fe40008ffe4ff */
[----:B------:R-:W-:-:S07]  /*02d0*/  UIADD3.X UR5, UPT, UPT, URZ, UR5, URZ, UP0, !UPT ;  /* 0x00000005ff057290 */ /* 0x000fce00087fe4ff */
[----:B------:R3:W-:Y:S02]  /*02e0*/  UTMACCTL.PF [UR10] ;  /* 0x000000000a0079b9 */ /* 0x0007e40008040000 */
[----:B------:R3:W-:Y:S02]  /*02f0*/  UTMACCTL.PF [UR4] ;  /* 0x00000000040079b9 */ /* 0x0007e40008040000 */
[----:B---3--:R-:W-:Y:S01]  /*0300*/  NOP ;  /* 0x0000000000007918 */ /* 0x008fe20000000000 */
.L_x_5:
[----:B------:R-:W-:Y:S05]  /*0310*/  BSYNC.RECONVERGENT B0 ;  /* 0x0000000000007941 */ /* 0x000fea0003800200 */
.L_x_4:
[----:B------:R-:W-:Y:S04]  /*0320*/  BSSY.RECONVERGENT B0, `(.L_x_6) ;  /* 0x000000a000007945 */ /* 0x000fe80003800200 */
        /* <DEDUP_REMOVED lines=9> */
.L_x_7:
[----:B------:R-:W-:Y:S05]  /*03c0*/  BSYNC.RECONVERGENT B0 ;  /* 0x0000000000007941 */ /* 0x000fea0003800200 */
.L_x_6:
[----:B------:R-:W3:Y:S01]  /*03d0*/  LDCU.64 UR4, c[0x0][0x888] ;  /* 0x00011100ff0477ac */ /* 0x000ee20008000a00 */
[----:B------:R-:W-:Y:S02]  /*03e0*/  UISETP.EQ.U32.AND UP0, UPT, UR6, URZ, UPT ;  /* 0x000000ff0600728c */ /* 0x000fe4000bf02070 */
[----:B------:R-:W-:Y:S02]  /*03f0*/  UPLOP3.LUT UP3, UPT, UPT, UPT, UPT, 0x40, 0x4 ;  /* 0x000000000004789c */ /* 0x000fe40003f6e870 */
[----:B---3--:R-:W-:-:S04]  /*0400*/  UISETP.NE.U32.AND UP1, UPT, UR4, URZ, UPT ;  /* 0x000000ff0400728c */ /* 0x008fc8000bf25070 */
[----:B------:R-:W-:-:S04]  /*0410*/  UISETP.NE.AND.EX UP1, UPT, UR5, URZ, UPT, UP1 ;  /* 0x000000ff0500728c */ /* 0x000fc8000bf25310 */
[----:B------:R-:W-:-:S04]  /*0420*/  UISETP.EQ.OR.EX UP4, UPT, UR7, URZ, !UP1, UP0 ;  /* 0x000000ff0700728c */ /* 0x000fc8000cf82700 */
[----:B------:R-:W-:-:S05]  /*0430*/  UP2UR UR48, UPR, URZ, 0x10 ;  /* 0x00000010ff307883 */ /* 0x000fca0008000000 */
[----:B------:R-:W-:Y:S07]  /*0440*/  BRA.U !UP4, `(.L_x_8) ;  /* 0x000000010c147547 */ /* 0x000fee000b800000 */
[----:B------:R-:W-:Y:S01]  /*0450*/  PLOP3.LUT P1, PT, PT, PT, UP2, 0x80, 0x8 ;  /* 0x000000000008781c */ /* 0x000fe20003f2f028 */
[----:B------:R-:W-:-:S12]  /*0460*/  UPLOP3.LUT UP3, UPT, UPT, UPT, UP1, 0x40, 0x4 ;  /* 0x000000000004789c */ /* 0x000fd80003f6e810 */
[----:B-----5:R-:W-:-:S13]  /*0470*/  @!P1 FSETP.EQ.AND P0, PT, R81, RZ, PT ;  /* 0x000000ff5100920b */ /* 0x020fda0003f02000 */
[----:B------:R-:W-:Y:S01]  /*0480*/  @!P1 VOTEU.ANY UP0, P0 ;  /* 0x0000000000ff9886 */ /* 0x000fe20000000100 */
[----:B------:R-:W-:-:S11]  /*0490*/  @!UP2 UPLOP3.LUT UP3, UPT, UPT, UPT, UP0, 0x80, 0x8 ;  /* 0x000000000008a89c */ /* 0x000fd60003f6f000 */
.L_x_8:
[----:B-1----:R-:W1:Y:S01]  /*04a0*/  SHFL.IDX PT, R2, R177, RZ, 0x1f ;  /* 0x00001fffb1027589 */ /* 0x002e6200000e0000 */
[----:B------:R-:W-:-:S04]  /*04b0*/  UISETP.NE.AND UP0, UPT, UR8, 0x2, UPT ;  /* 0x000000020800788c */ /* 0x000fc8000bf05270 */
[----:B------:R-:W-:Y:S01]  /*04c0*/  USEL UR6, URZ, 0x1, UP0 ;  /* 0x00000001ff067887 */ /* 0x000fe20008000000 */
[----:B-1----:R-:W-:-:S13]  /*04d0*/  ISETP.NE.AND P0, PT, R2, RZ, PT ;  /* 0x000000ff0200720c */ /* 0x002fda0003f05270 */
[----:B------:R-:W-:Y:S05]  /*04e0*/  @P0 BRA `(.L_x_9) ;  /* 0x0000000000600947 */ /* 0x000fea0003800000 */
[----:B------:R-:W1:Y:S01]  /*04f0*/  S2UR UR5, SR_CgaCtaId ;  /* 0x00000000000579c3 */ /* 0x000e620000008800 */
[----:B------:R-:W-:Y:S01]  /*0500*/  UMOV UR7, 0x400 ;  /* 0x0000040000077882 */ /* 0x000fe20000000000 */
[----:B------:R-:W-:Y:S01]  /*0510*/  UMOV UR4, 0x1 ;  /* 0x0000000100047882 */ /* 0x000fe20000000000 */
[----:B------:R-:W-:Y:S01]  /*0520*/  ELECT P0, URZ, PT ;  /* 0x0000000000ff782f */ /* 0x000fe20003800000 */
[----:B------:R-:W-:-:S04]  /*0530*/  UIADD3 UR10, UPT, UPT, -UR4, 0x100000, URZ ;  /* 0x00100000040a7890 */ /* 0x000fc8000fffe1ff */
[----:B------:R-:W-:Y:S02]  /*0540*/  USHF.L.U32 UR11, UR10, 0xb, URZ ;  /* 0x0000000b0a0b7899 */ /* 0x000fe400080006ff */
[----:B------:R-:W-:Y:S02]  /*0550*/  USHF.L.U32 UR10, UR10, 0x1, URZ ;  /* 0x000000010a0a7899 */ /* 0x000fe400080006ff */
[----:B-1----:R-:W-:Y:S01]  /*0560*/  ULEA UR5, UR5, UR7, 0x18 ;  /* 0x0000000705057291 */ /* 0x002fe2000f8ec0ff */
[----:B------:R-:W1:Y:S11]  /*0570*/  FENCE.VIEW.ASYNC.S ;  /* 0x00000000000073c6 */ /* 0x000e760000000000 */
[----:B-1----:R1:W3:Y:S01]  /*0580*/  SYNCS.EXCH.64 URZ, [UR5], UR10 ;  /* 0x0000000a05ff75b2 */ /* 0x0022e20008000100 */
[----:B------:R1:W4:Y:S01]  /*0590*/  SYNCS.EXCH.64 URZ, [UR5+0x38], UR10 ;  /* 0x0000380a05ff75b2 */ /* 0x0003220008000100 */
[----:B------:R1:W1:Y:S01]  /*05a0*/  SYNCS.EXCH.64 URZ, [UR5+0x8], UR10 ;  /* 0x0000080a05ff75b2 */ /* 0x0002620008000100 */
        /* <DEDUP_REMOVED lines=11> */
[----:B------:R-:W-:Y:S01]  /*0660*/  NOP ;  /* 0x0000000000007918 */ /* 0x000fe20000000000 */
.L_x_9:
[----:B------:R-:W2:Y:S01]  /*0670*/  SHFL.IDX PT, R2, R177, RZ, 0x1f ;  /* 0x00001fffb1027589 */ /* 0x000ea200000e0000 */
[----:B------:R-:W-:Y:S01]  /*0680*/  NOP ;  /* 0x0000000000007918 */ /* 0x000fe20000000000 */
[----:B--2---:R-:W-:-:S13]  /*0690*/  ISETP.NE.AND P0, PT, R2, 0x1, PT ;  /* 0x000000010200780c */ /* 0x004fda0003f05270 */
[----:B------:R-:W-:Y:S05]  /*06a0*/  @P0 BRA `(.L_x_10) ;  /* 0x0000000000580947 */ /* 0x000fea0003800000 */
[----:B------:R-:W2:Y:S01]  /*06b0*/  S2UR UR7, SR_CgaCtaId ;  /* 0x00000000000779c3 */ /* 0x000ea20000008800 */
[----:B------:R-:W-:Y:S01]  /*06c0*/  UMOV UR9, 0x400 ;  /* 0x0000040000097882 */ /* 0x000fe20000000000 */
[----:B-1----:R-:W-:Y:S01]  /*06d0*/  UMOV UR5, 0x20 ;  /* 0x0000002000057882 */ /* 0x002fe20000000000 */
[----:B------:R-:W-:Y:S01]  /*06e0*/  UMOV UR4, 0x80 ;  /* 0x0000008000047882 */ /* 0x000fe20000000000 */
[----:B------:R-:W-:-:S04]  /*06f0*/  UIADD3 UR10, UPT, UPT, -UR5, 0x100000, URZ ;  /* 0x00100000050a7890 */ /* 0x000fc8000fffe1ff */
[----:B------:R-:W-:Y:S02]  /*0700*/  USHF.L.U32 UR11, UR10, 0xb, URZ ;  /* 0x0000000b0a0b7899 */ /* 0x000fe400080006ff */
[----:B------:R-:W-:Y:S02]  /*0710*/  USHF.L.U32 UR10, UR10, 0x1, URZ ;  /* 0x000000010a0a7899 */ /* 0x000fe400080006ff */
[----:B------:R-:W-:-:S04]  /*0720*/  UIADD3 UR4, UPT, UPT, -UR4, 0x100000, URZ ;  /* 0x0010000004047890 */ /* 0x000fc8000fffe1ff */
[----:B------:R-:W-:Y:S02]  /*0730*/  USHF.L.U32 UR5, UR4, 0xb, URZ ;  /* 0x0000000b04057899 */ /* 0x000fe400080006ff */
[----:B------:R-:W-:Y:S01]  /*0740*/  USHF.L.U32 UR4, UR4, 0x1, URZ ;  /* 0x0000000104047899 */ /* 0x000fe200080006ff */
[----:B------:R-:W-:Y:S01]  /*0750*/  ELECT P0, URZ, PT ;  /* 0x0000000000ff782f */ /* 0x000fe20003800000 */
[----:B--2---:R-:W-:Y:S01]  /*0760*/  ULEA UR7, UR7, UR9, 0x18 ;  /* 0x0000000907077291 */ /* 0x004fe2000f8ec0ff */
[----:B------:R-:W1:Y:S11]  /*0770*/  FENCE.VIEW.ASYNC.S ;  /* 0x00000000000073c6 */ /* 0x000e760000000000 */
[----:B-1----:R2:W1:Y:S01]  /*0780*/  SYNCS.EXCH.64 URZ, [UR7+0x70], UR10 ;  /* 0x0000700a07ff75b2 */ /* 0x0024620008000100 */
[----:B------:R2:W1:Y:S01]  /*0790*/  SYNCS.EXCH.64 URZ, [UR7+0x90], UR4 ;  /* 0x0000900407ff75b2 */ /* 0x0004620008000100 */
[----:B------:R2:W1:Y:S01]  /*07a0*/  SYNCS.EXCH.64 URZ, [UR7+0x78], UR10 ;  /* 0x0000780a07ff75b2 */ /* 0x0004620008000100 */
[----:B------:R2:W1:Y:S01]  /*07b0*/  SYNCS.EXCH.64 URZ, [UR7+0x98], UR4 ;  /* 0x0000980407ff75b2 */ /* 0x0004620008000100 */
[----:B------:R2:W1:Y:S01]  /*07c0*/  SYNCS.EXCH.64 URZ, [UR7+0x80], UR10 ;  /* 0x0000800a07ff75b2 */ /* 0x0004620008000100 */
[----:B------:R2:W1:Y:S01]  /*07d0*/  SYNCS.EXCH.64 URZ, [UR7+0xa0], UR4 ;  /* 0x0000a00407ff75b2 */ /* 0x0004620008000100 */
[----:B------:R2:W1:Y:S01]  /*07e0*/  SYNCS.EXCH.64 URZ, [UR7+0x88], UR10 ;  /* 0x0000880a07ff75b2 */ /* 0x0004620008000100 */
[----:B------:R2:W1:Y:S02]  /*07f0*/  SYNCS.EXCH.64 URZ, [UR7+0xa8], UR4 ;  /* 0x0000a80407ff75b2 */ /* 0x0004640008000100 */
[----:B--2---:R-:W-:Y:S01]  /*0800*/  NOP ;  /* 0x0000000000007918 */ /* 0x004fe20000000000 */
.L_x_10:
[----:B------:R-:W2:Y:S01]  /*0810*/  SHFL.IDX PT, R2, R177, RZ, 0x1f ;  /* 0x00001fffb1027589 */ /* 0x000ea200000e0000 */
[----:B------:R-:W-:Y:S01]  /*0820*/  NOP ;  /* 0x0000000000007918 */ /* 0x000fe20000000000 */
[----:B--2---:R-:W-:-:S13]  /*0830*/  ISETP.NE.AND P0, PT, R2, 0x3, PT ;  /* 0x000000030200780c */ /* 0x004fda0003f05270 */
[----:B------:R-:W-:Y:S05]  /*0840*/  @P0 BRA `(.L_x_11) ;  /* 0x0000000000300947 */ /* 0x000fea0003800000 */
[----:B-1----:R-:W1:Y:S01]  /*0850*/  S2UR UR5, SR_CgaCtaId ;  /* 0x00000000000579c3 */ /* 0x002e620000008800 */
        /* <DEDUP_REMOVED lines=8> */
[----:B-1----:R2:W1:Y:S01]  /*08e0*/  SYNCS.EXCH.64 URZ, [UR5+0xb0], UR10 ;  /* 0x0000b00a05ff75b2 */ /* 0x0024620008000100 */
[----:B------:R2:W1:Y:S02]  /*08f0*/  SYNCS.EXCH.64 URZ, [UR5+0xb8], UR10 ;  /* 0x0000b80a05ff75b2 */ /* 0x0004640008000100 */
[----:B--2---:R-:W-:Y:S01]  /*0900*/  NOP ;  /* 0x0000000000007918 */ /* 0x004fe20000000000 */
.L_x_11:
[----:B------:R-:W2:Y:S01]  /*0910*/  SHFL.IDX PT, R2, R177, RZ, 0x1f ;  /* 0x00001fffb1027589 */ /* 0x000ea200000e0000 */
[----:B------:R-:W-:Y:S01]  /*0920*/  NOP ;  /* 0x0000000000007918 */ /* 0x000fe20000000000 */
[----:B--2---:R-:W-:-:S13]  /*0930*/  ISETP.NE.AND P0, PT, R2, 0x4, PT ;  /* 0x000000040200780c */ /* 0x004fda0003f05270 */
[----:B------:R-:W-:Y:S05]  /*0940*/  @P0 BRA `(.L_x_12) ;  /* 0x00000000004c0947 */ /* 0x000fea0003800000 */
[----:B-1----:R-:W1:Y:S01]  /*0950*/  S2UR UR5, SR_CgaCtaId ;  /* 0x00000000000579c3 */ /* 0x002e620000008800 */
[----:B------:R-:W-:Y:S01]  /*0960*/  UMOV UR9, 0xe0 ;  /* 0x000000e000097882 */ /* 0x000fe20000000000 */
[----:B------:R-:W-:Y:S01]  /*0970*/  UMOV UR7, 0x400 ;  /* 0x0000040000077882 */ /* 0x000fe20000000000 */
[----:B------:R-:W-:Y:S01]  /*0980*/  USEL UR9, UR9, 0x100, UP3 ;  /* 0x0000010009097887 */ /* 0x000fe20009800000 */
[----:B------:R-:W-:Y:S01]  /*0990*/  UMOV UR4, 0x1 ;  /* 0x0000000100047882 */ /* 0x000fe20000000000 */
[----:B------:R-:W-:Y:S01]  /*09a0*/  ELECT P0, URZ, PT ;  /* 0x0000000000ff782f */ /* 0x000fe20003800000 */
[----:B------:R-:W-:-:S04]  /*09b0*/  UIADD3 UR10, UPT, UPT, -UR4, 0x100000, URZ ;  /* 0x00100000040a7890 */ /* 0x000fc8000fffe1ff */
[----:B------:R-:W-:Y:S02]  /*09c0*/  USHF.L.U32 UR11, UR10, 0xb, URZ ;  /* 0x0000000b0a0b7899 */ /* 0x000fe400080006ff */
[----:B------:R-:W-:Y:S02]  /*09d0*/  USHF.L.U32 UR10, UR10, 0x1, URZ ;  /* 0x000000010a0a7899 */ /* 0x000fe400080006ff */
[----:B------:R-:W-:-:S04]  /*09e0*/  UIADD3 UR12, UPT, UPT, -UR9, 0x100000, URZ ;  /* 0x00100000090c7890 */ /* 0x000fc8000fffe1ff */
[----:B------:R-:W-:Y:S02]  /*09f0*/  USHF.L.U32 UR13, UR12, 0xb, URZ ;  /* 0x0000000b0c0d7899 */ /* 0x000fe400080006ff */
[----:B------:R-:W-:Y:S02]  /*0a00*/  USHF.L.U32 UR12, UR12, 0x1, URZ ;  /* 0x000000010c0c7899 */ /* 0x000fe400080006ff */
[----:B-1----:R-:W-:Y:S01]  /*0a10*/  ULEA UR5, UR5, UR7, 0x18 ;  /* 0x0000000705057291 */ /* 0x002fe2000f8ec0ff */
[----:B------:R-:W1:Y:S11]  /*0a20*/  FENCE.VIEW.ASYNC.S ;  /* 0x00000000000073c6 */ /* 0x000e760000000000 */
[----:B-1----:R2:W1:Y:S01]  /*0a30*/  SYNCS.EXCH.64 URZ, [UR5+0xc0], UR10 ;  /* 0x0000c00a05ff75b2 */ /* 0x0024620008000100 */
[----:B------:R2:W1:Y:S01]  /*0a40*/  SYNCS.EXCH.64 URZ, [UR5+0xd0], UR12 ;  /* 0x0000d00c05ff75b2 */ /* 0x0004620008000100 */
[----:B------:R2:W1:Y:S01]  /*0a50*/  SYNCS.EXCH.64 URZ, [UR5+0xc8], UR10 ;  /* 0x0000c80a05ff75b2 */ /* 0x0004620008000100 */
[----:B------:R2:W1:Y:S02]  /*0a60*/  SYNCS.EXCH.64 URZ, [UR5+0xd8], UR12 ;  /* 0x0000d80c05ff75b2 */ /* 0x0004640008000100 */
[----:B--2---:R-:W-:Y:S01]  /*0a70*/  NOP ;  /* 0x0000000000007918 */ /* 0x004fe20000000000 */
.L_x_12:
        /* <DEDUP_REMOVED lines=20> */
[----:B------:R2:W1:Y:S02]  /*0bc0*/  SYNCS.EXCH.64 URZ, [UR7+0xf8], UR4 ;  /* 0x0000f80407ff75b2 */ /* 0x0004640008000100 */
[----:B--2---:R-:W-:Y:S01]  /*0bd0*/  NOP ;  /* 0x0000000000007918 */ /* 0x004fe20000000000 */
.L_x_13:
        /* <DEDUP_REMOVED lines=18> */
.L_x_14:
[----:B-1----:R-:W1:Y:S01]  /*0d00*/  S2UR UR5, SR_CTAID.X ;  /* 0x00000000000579c3 */ /* 0x002e620000002500 */
[----:B------:R-:W-:-:S05]  /*0d10*/  CS2R.32 R174, SR_CgaSize ;  /* 0x0000000000ae7805 */ /* 0x000fca0000008a00 */
[----:B------:R-:W-:-:S05]  /*0d20*/  IMAD R174, R174, -0xa0, RZ ;  /* 0xffffff60aeae7824 */ /* 0x000fca00078e02ff */
[----:B------:R-:W-:-:S14]  /*0d30*/  R2UR UR9, R174 ;  /* 0x00000000ae0972ca */ /* 0x000fdc00000e0000 */
[----:B------:R-:W2:Y:S01]  /*0d40*/  LDCU UR9, c[0x0][UR9+0x2b0] ;  /* 0x00005600090977ac */ /* 0x000ea20008000800 */
[----:B------:R-:W-:Y:S01]  /*0d50*/  NOP ;  /* 0x0000000000007918 */ /* 0x000fe20000000000 */
[----:B------:R-:W-:-:S05]  /*0d60*/  CS2R.32 R174, SR_CgaSize ;  /* 0x0000000000ae7805 */ /* 0x000fca0000008a00 */
[----:B------:R-:W-:-:S05]  /*0d70*/  IMAD R174, R174, -0xa0, RZ ;  /* 0xffffff60aeae7824 */ /* 0x000fca00078e02ff */
[----:B------:R-:W-:-:S14]  /*0d80*/  R2UR UR7, R174 ;  /* 0x00000000ae0772ca */ /* 0x000fdc00000e0000 */
[----:B------:R-:W3:Y:S01]  /*0d90*/  LDCU UR7, c[0x0][UR7+0x2b4] ;  /* 0x00005680070777ac */ /* 0x000ee20008000800 */
[----:B------:R-:W4:Y:S08]  /*0da0*/  S2UR UR4, SR_CTAID.Y ;  /* 0x00000000000479c3 */ /* 0x000f300000002600 */
[----:B------:R-:W3:Y:S01]  /*0db0*/  LDC R9, c[0x0][0xb24] ;  /* 0x0002c900ff097b82 */ /* 0x000ee20000000800 */
[----:B-1----:R-:W-:-:S02]  /*0dc0*/  I2FP.F32.U32 R5, UR5 ;  /* 0x0000000500057c45 */ /* 0x002fc40008201000 */
[----:B------:R-:W-:-:S05]  /*0dd0*/  CS2R.32 R3, SR_CgaSize ;  /* 0x0000000000037805 */ /* 0x000fca0000008a00 */
[----:B------:R-:W-:-:S06]  /*0de0*/  IMAD R3, R3, -0xa0, RZ ;  /* 0xffffff6003037824 */ /* 0x000fcc00078e02ff */
[----:B------:R-:W1:Y:S01]  /*0df0*/  LDC R3, c[0x0][R3+0x2a0] ;  /* 0x0000a80003037b82 */ /* 0x000e620000000800 */
[----:B------:R-:W-:Y:S01]  /*0e00*/  MOV R21, UR5 ;  /* 0x0000000500157c02 */ /* 0x000fe20008000f00 */
[----:B--2---:R-:W-:Y:S01]  /*0e10*/  FMUL R5, R5, UR9 ;  /* 0x0000000905057c20 */ /* 0x004fe20008400000 */
[----:B----4-:R-:W-:Y:S02]  /*0e20*/  I2FP.F32.U32 R4, UR4 ;  /* 0x0000000400047c45 */ /* 0x010fe40008201000 */
[----:B------:R-:W-:-:S05]  /*0e30*/  CS2R.32 R2, SR_CgaSize ;  /* 0x0000000000027805 */ /* 0x000fca0000008a00 */
[----:B------:R-:W-:-:S06]  /*0e40*/  IMAD R2, R2, -0xa0, RZ ;  /* 0xffffff6002027824 */ /* 0x000fcc00078e02ff */
[----:B------:R-:W2:Y:S01]  /*0e50*/  LDC R2, c[0x0][R2+0x2a4] ;  /* 0x0000a90002027b82 */ /* 0x000ea20000000800 */
[----:B------:R-:W4:Y:S01]  /*0e60*/  F2I.U32.TRUNC.NTZ R174, R5 ;  /* 0x0000000500ae7305 */ /* 0x000f22000020f000 */
[----:B------:R-:W-:Y:S01]  /*0e70*/  MOV R20, UR4 ;  /* 0x0000000400147c02 */ /* 0x000fe20008000f00 */
[----:B---3--:R-:W-:-:S05]  /*0e80*/  FMUL R4, R4, UR7 ;  /* 0x0000000704047c20 */ /* 0x008fca0008400000 */
[----:B------:R-:W-:Y:S01]  /*0e90*/  BAR.SYNC.DEFER_BLOCKING 0x0 ;  /* 0x0000000000007b1d */ /* 0x000fe20000010000 */
[----:B------:R-:W-:-:S05]  /*0ea0*/  ISETP.GE.AND P0, PT, R9, 0x1, PT ;  /* 0x000000010900780c */ /* 0x000fca0003f06270 */
[----:B------:R-:W3:Y:S02]  /*0eb0*/  F2I.U32.TRUNC.NTZ R147, R4 ;  /* 0x0000000400937305 */ /* 0x000ee4000020f000 */
[----:B------:R-:W2:Y:S01]  /*0ec0*/  S2UR UR36, SR_CTAID.Z ;  /* 0x00000000002479c3 */ /* 0x000ea20000002700 */
[----:B----4-:R-:W-:-:S05]  /*0ed0*/  IADD3 R174, PT, PT, -R174, RZ, RZ ;  /* 0x000000ffaeae7210 */ /* 0x010fca0007ffe1ff */
[----:B-1----:R-:W-:Y:S01]  /*0ee0*/  IMAD R174, R3, R174, UR5 ;  /* 0x0000000503ae7e24 */ /* 0x002fe2000f8e02ae */
[----:B---3--:R-:W-:-:S05]  /*0ef0*/  IADD3 R147, PT, PT, -R147, RZ, RZ ;  /* 0x000000ff93937210 */ /* 0x008fca0007ffe1ff */
[----:B--2---:R-:W-:Y:S01]  /*0f00*/  IMAD R147, R2, R147, UR4 ;  /* 0x0000000402937e24 */ /* 0x004fe2000f8e0293 */
[----:B------:R-:W-:Y:S06]  /*0f10*/  @!P0 BRA `(.L_x_15) ;  /* 0x0000000000b88947 */ /* 0x000fec0003800000 */
[----:B------:R-:W1:Y:S01]  /*0f20*/  LDC.64 R4, c[0x0][0xb18] ;  /* 0x0002c600ff047b82 */ /* 0x000e620000000a00 */
[----:B------:R-:W-:-:S07]  /*0f30*/  ISETP.NE.AND P0, PT, R9, 0x1, PT ;  /* 0x000000010900780c */ /* 0x000fce0003f05270 */
[----:B------:R-:W2:Y:S08]  /*0f40*/  LDC R10, c[0x0][0xb0c] ;  /* 0x0002c300ff0a7b82 */ /* 0x000eb00000000800 */
[----:B------:R-:W3:Y:S08]  /*0f50*/  LDC R11, c[0x0][0x370] ;  /* 0x0000dc00ff0b7b82 */ /* 0x000ef00000000800 */
[----:B------:R-:W4:Y:S01]  /*0f60*/  LDC R12, c[0x0][0x374] ;  /* 0x0000dd00ff0c7b82 */ /* 0x000f220000000800 */
[----:B-1----:R-:W-:-:S07]  /*0f70*/  ISETP.NE.AND P1, PT, R4, 0x1, PT ;  /* 0x000000010400780c */ /* 0x002fce0003f25270 */
[----:B------:R-:W3:Y:S01]  /*0f80*/  LDC.64 R6, c[0x0][0xb10] ;  /* 0x0002c400ff067b82 */ /* 0x000ee20000000a00 */
[----:B--2---:R-:W-:-:S07]  /*0f90*/  ISETP.NE.AND P2, PT, R10, 0x1, PT ;  /* 0x000000010a00780c */ /* 0x004fce0003f45270 */
[----:B------:R-:W1:Y:S08]  /*0fa0*/  LDC R8, c[0x0][0xb20] ;  /* 0x0002c800ff087b82 */ /* 0x000e700000000800 */
[----:B------:R-:W2:Y:S01]  /*0fb0*/  LDC.64 R2, c[0x0][0xb28] ;  /* 0x0002ca00ff027b82 */ /* 0x000ea20000000a00 */
[----:B----4-:R-:W-:-:S04]  /*0fc0*/  IMAD.HI.U32 R13, R12, R5, RZ ;  /* 0x000000050c0d7227 */ /* 0x010fc800078e00ff */
[----:B------:R-:W-:-:S04]  /*0fd0*/  IMAD.HI.U32 R5, R20, R5, RZ ;  /* 0x0000000514057227 */ /* 0x000fc800078e00ff */
[----:B---3--:R-:W-:-:S04]  /*0fe0*/  IMAD.HI.U32 R14, R11, R6, RZ ;  /* 0x000000060b0e7227 */ /* 0x008fc800078e00ff */
[C---:B------:R-:W-:Y:S01]  /*0ff0*/  IMAD.HI.U32 R16, R21.reuse, R6, RZ ;  /* 0x0000000615107227 */ /* 0x040fe200078e00ff */
[-C--:B------:R-:W-:Y:S02]  /*1000*/  @P2 SHF.R.U32.HI R11, RZ, R7.reuse, R14 ;  /* 0x00000007ff0b2219 */ /* 0x080fe4000001160e */
[-C--:B-1----:R-:W-:Y:S02]  /*1010*/  @P1 SHF.R.U32.HI R12, RZ, R8.reuse, R13 ;  /* 0x00000008ff0c1219 */ /* 0x082fe4000001160d */
[----:B------:R-:W-:Y:S02]  /*1020*/  SHF.R.U32.HI R5, RZ, R8, R5 ;  /* 0x00000008ff057219 */ /* 0x000fe40000011605 */
[----:B------:R-:W-:Y:S02]  /*1030*/  SHF.R.U32.HI R16, RZ, R7, R16 ;  /* 0x00000007ff107219 */ /* 0x000fe40000011610 */
[----:B------:R-:W-:Y:S01]  /*1040*/  SEL R5, R20, R5, !P1 ;  /* 0x0000000514057207 */ /* 0x000fe20004800000 */
[----:B--2---:R-:W-:Y:S01]  /*1050*/  IMAD.HI.U32 R14, R12, R2, RZ ;  /* 0x000000020c0e7227 */ /* 0x004fe200078e00ff */
[----:B------:R-:W-:-:S02]  /*1060*/  SEL R7, R21, R16, !P2 ;  /* 0x0000001015077207 */ /* 0x000fc40005000000 */
[----:B------:R-:W-:Y:S01]  /*1070*/  IADD3 R13, PT, PT, -R5, RZ, RZ ;  /* 0x000000ff050d7210 */ /* 0x000fe20007ffe1ff */
[----:B------:R-:W-:Y:S01]  /*1080*/  IMAD.HI.U32 R6, R11, R2, RZ ;  /* 0x000000020b067227 */ /* 0x000fe200078e00ff */
[----:B------:R-:W-:-:S03]  /*1090*/  @P0 SHF.R.U32.HI R12, RZ, R3, R14 ;  /* 0x00000003ff0c0219 */ /* 0x000fc6000001160e */
[----:B------:R-:W-:Y:S01]  /*10a0*/  IMAD R13, R4, R13, R20 ;  /* 0x0000000d040d7224 */ /* 0x000fe200078e0214 */
[----:B------:R-:W-:Y:S01]  /*10b0*/  @P0 SHF.R.U32.HI R11, RZ, R3, R6 ;  /* 0x00000003ff0b0219 */ /* 0x000fe20000011606 */
[----:B------:R-:W-:-:S04]  /*10c0*/  IMAD R12, R12, R9, RZ ;  /* 0x000000090c0c7224 */ /* 0x000fc800078e02ff */
[----:B------:R-:W-:Y:S01]  /*10d0*/  IMAD R6, R11, R9, RZ ;  /* 0x000000090b067224 */ /* 0x000fe200078e02ff */
[----:B------:R-:W-:-:S04]  /*10e0*/  ISETP.GE.AND P1, PT, R5, R12, PT ;  /* 0x0000000c0500720c */ /* 0x000fc80003f26270 */
[----:B------:R-:W-:Y:S01]  /*10f0*/  ISETP.GE.OR P1, PT, R7, R6, P1 ;  /* 0x000000060700720c */ /* 0x000fe20000f26670 */
[----:B------:R-:W-:-:S05]  /*1100*/  IMAD.HI.U32 R6, R5, R2, RZ ;  /* 0x0000000205067227 */ /* 0x000fca00078e00ff */
[----:B------:R-:W-:-:S04]  /*1110*/  SHF.R.U32.HI R6, RZ, R3, R6 ;  /* 0x00000003ff067219 */ /* 0x000fc80000011606 */
[----:B------:R-:W-:-:S03]  /*1120*/  SEL R6, R5, R6, !P0 ;  /* 0x0000000605067207 */ /* 0x000fc60004000000 */
[----:B------:R-:W-:Y:S01]  /*1130*/  @!P1 IMAD.HI.U32 R8, R7, R2, RZ ;  /* 0x0000000207089227 */ /* 0x000fe200078e00ff */
[----:B------:R-:W-:-:S04]  /*1140*/  IADD3 R2, PT, PT, -R6, RZ, RZ ;  /* 0x000000ff06027210 */ /* 0x000fc80007ffe1ff */
[----:B------:R-:W-:Y:S01]  /*1150*/  @!P1 SHF.R.U32.HI R8, RZ, R3, R8 ;  /* 0x00000003ff089219 */ /* 0x000fe20000011608 */
[----:B------:R-:W-:-:S03]  /*1160*/  IMAD R2, R9, R2, R5 ;  /* 0x0000000209027224 */ /* 0x000fc600078e0205 */
[----:B------:R-:W-:-:S05]  /*1170*/  @!P1 SEL R3, R7, R8, !P0 ;  /* 0x0000000807039207 */ /* 0x000fca0004000000 */
[--C-:B------:R-:W-:Y:S02]  /*1180*/  @!P1 IMAD.IADD R6, R6, 0x1, -R3.reuse ;  /* 0x0000000106069824 */ /* 0x100fe400078e0a03 */
[----:B------:R-:W-:Y:S01]  /*1190*/  @!P1 IMAD R3, R2, R11, R3 ;  /* 0x0000000b02039224 */ /* 0x000fe200078e0203 */
[----:B------:R-:W-:Y:S01]  /*11a0*/  IADD3 R2, PT, PT, -R7, RZ, RZ ;  /* 0x000000ff07027210 */ /* 0x000fe20007ffe1ff */
[----:B------:R-:W-:Y:S02]  /*11b0*/  @!P1 IMAD R5, R6, R9, R7 ;  /* 0x0000000906059224 */ /* 0x000fe400078e0207 */
[----:B------:R-:W-:Y:S02]  /*11c0*/  @!P1 IMAD.MOV.U32 R7, RZ, RZ, R3 ;  /* 0x000000ffff079224 */ /* 0x000fe400078e0003 */
[----:B------:R-:W-:Y:S02]  /*11d0*/  IMAD R2, R10, R2, R21 ;  /* 0x000000020a027224 */ /* 0x000fe400078e0215 */
[----:B------:R-:W-:-:S02]  /*11e0*/  IMAD R20, R5, R4, R13 ;  /* 0x0000000405147224 */ /* 0x000fc400078e020d */
[----:B------:R-:W-:Y:S02]  /*11f0*/  IMAD R21, R7, R10, R2 ;  /* 0x0000000a07157224 */ /* 0x000fe400078e0202 */
.L_x_15:
[----:B------:R-:W1:Y:S01]  /*1200*/  LDCU UR4, c[0x0][0xb30] ;  /* 0x00016600ff0477ac */ /* 0x000e620008000800 */
[----:B------:R-:W2:Y:S08]  /*1210*/  S2UR UR37, SR_CgaCtaId ;  /* 0x00000000002579c3 */ /* 0x000eb00000008800 */
[----:B------:R-:W3:Y:S01]  /*1220*/  LDC R72, c[0x0][0xb24] ;  /* 0x0002c900ff487b82 */ /* 0x000ee20000000800 */
[----:B-1----:R-:W-:-:S09]  /*1230*/  UISETP.NE.AND UP0, UPT, UR4, 0x1, UPT ;  /* 0x000000010400788c */ /* 0x002fd2000bf05270 */
[----:B--2---:R-:W-:Y:S05]  /*1240*/  BRA.U UP0, `(.L_x_16) ;  /* 0x0000000100407547 */ /* 0x004fea000b800000 */
[----:B------:R-:W1:Y:S08]  /*1250*/  LDC.64 R4, c[0x0][0xb10] ;  /* 0x0002c400ff047b82 */ /* 0x000e700000000a00 */
[----:B------:R-:W2:Y:S08]  /*1260*/  LDC.64 R2, c[0x0][0xb18] ;  /* 0x0002c600ff027b82 */ /* 0x000eb00000000a00 */
[----:B------:R-:W4:Y:S08]  /*1270*/  LDC R6, c[0x0][0xb20] ;  /* 0x0002c800ff067b82 */ /* 0x000f300000000800 */
[----:B------:R-:W3:Y:S01]  /*1280*/  LDC R8, c[0x0][0xb0c] ;  /* 0x0002c300ff087b82 */ /* 0x000ee20000000800 */
[----:B-1----:R-:W-:-:S05]  /*1290*/  IMAD.HI.U32 R4, R21, R4, RZ ;  /* 0x0000000415047227 */ /* 0x002fca00078e00ff */
[----:B------:R-:W-:Y:S01]  /*12a0*/  SHF.R.U32.HI R4, RZ, R5, R4 ;  /* 0x00000005ff047219 */ /* 0x000fe20000011604 */
[----:B--2---:R-:W-:Y:S01]  /*12b0*/  IMAD.HI.U32 R3, R20, R3, RZ ;  /* 0x0000000314037227 */ /* 0x004fe200078e00ff */
[----:B------:R-:W-:-:S04]  /*12c0*/  ISETP.NE.AND P0, PT, R2, 0x1, PT ;  /* 0x000000010200780c */ /* 0x000fc80003f05270 */
[----:B----4-:R-:W-:-:S04]  /*12d0*/  SHF.R.U32.HI R3, RZ, R6, R3 ;  /* 0x00000006ff037219 */ /* 0x010fc80000011603 */
[----:B------:R-:W-:Y:S02]  /*12e0*/  SEL R3, R20, R3, !P0 ;  /* 0x0000000314037207 */ /* 0x000fe40004000000 */
[----:B---3--:R-:W-:-:S04]  /*12f0*/  ISETP.NE.AND P1, PT, R8, 0x1, PT ;  /* 0x000000010800780c */ /* 0x008fc80003f25270 */
[----:B------:R-:W-:-:S05]  /*1300*/  SEL R4, R21, R4, !P1 ;  /* 0x0000000415047207 */ /* 0x000fca0004800000 */
[----:B------:R-:W-:Y:S02]  /*1310*/  IMAD.IADD R5, R3, 0x1, -R4 ;  /* 0x0000000103057824 */ /* 0x000fe400078e0a04 */
[----:B------:R-:W-:Y:S02]  /*1320*/  IMAD.IADD R3, R4, 0x1, -R3 ;  /* 0x0000000104037824 */ /* 0x000fe400078e0a03 */
[----:B------:R-:W-:Y:S02]  /*1330*/  IMAD R21, R5, R8, R21 ;  /* 0x0000000805157224 */ /* 0x000fe400078e0215 */
[----:B------:R-:W-:-:S07]  /*1340*/  IMAD R20, R3, R2, R20 ;  /* 0x0000000203147224 */ /* 0x000fce00078e0214 */
.L_x_16:
[----:B------:R-:W-:Y:S01]  /*1350*/  BAR.SYNC.DEFER_BLOCKING 0x0 ;  /* 0x0000000000007b1d */ /* 0x000fe20000010000 */
[----:B------:R-:W-:Y:S01]  /*1360*/  UISETP.NE.AND UP0, UPT, UR8, 0x2, UPT ;  /* 0x000000020800788c */ /* 0x000fe2000bf05270 */
[----:B------:R-:W-:Y:S02]  /*1370*/  ISETP.NE.OR P5, PT, R0, 0x2, !P5 ;  /* 0x000000020000780c */ /* 0x000fe40006fa5670 */
[----:B------:R-:W-:-:S06]  /*1380*/  LOP3.LUT R2, R189, 0x1f, RZ, 0xc0, !PT ;  /* 0x0000001fbd027812 */ /* 0x000fcc00078ec0ff */
[----:B------:R-:W-:Y:S05]  /*1390*/  BRA.U UP0, `(.L_x_17) ;  /* 0x0000001100c47547 */ /* 0x000fea000b800000 */
[----:B------:R-:W1:Y:S01]  /*13a0*/  LDCU UR13, c[0x0][0x38c] ;  /* 0x00007180ff0d77ac */ /* 0x000e620008000800 */
[----:B------:R-:W2:Y:S01]  /*13b0*/  LDC R9, c[0x0][0x370] ;  /* 0x0000dc00ff097b82 */ /* 0x000ea20000000800 */
[----:B------:R-:W-:Y:S01]  /*13c0*/  HFMA2 R14, -RZ, RZ, 0, 0 ;  /* 0x00000000ff0e7431 */ /* 0x000fe200000001ff */
[----:B------:R-:W-:Y:S01]  /*13d0*/  ISETP.EQ.OR P4, PT, R2, RZ, P5 ;  /* 0x000000ff0200720c */ /* 0x000fe20002f82670 */
[----:B------:R-:W-:Y:S01]  /*13e0*/  IMAD.MOV.U32 R15, RZ, RZ, 0x1 ;  /* 0x00000001ff0f7424 */ /* 0x000fe200078e00ff */
[----:B------:R-:W-:Y:S01]  /*13f0*/  CS2R R12, SRZ ;  /* 0x00000000000c7805 */ /* 0x000fe2000001ff00 */
[----:B------:R-:W-:Y:S01]  /*1400*/  IMAD.MOV.U32 R10, RZ, RZ, 0x1 ;  /* 0x00000001ff0a7424 */ /* 0x000fe200078e00ff */
[----:B------:R-:W4:Y:S02]  /*1410*/  LDCU.64 UR22, c[0x0][0x348] ;  /* 0x00006900ff1677ac */ /* 0x000f240008000a00 */
[----:B------:R-:W2:Y:S01]  /*1420*/  LDC R0, c[0x0][0x374] ;  /* 0x0000dd00ff007b82 */ /* 0x000ea20000000800 */
[----:B------:R-:W-:Y:S01]  /*1430*/  UMOV UR6, URZ ;  /* 0x000000ff00067c82 */ /* 0x000fe20008000000 */
[----:B-1----:R-:W-:-:S04]  /*1440*/  UIADD3 UR5, UPT, UPT, UR13, 0x3f, URZ ;  /* 0x0000003f0d057890 */ /* 0x002fc8000fffe0ff */
[----:B------:R-:W-:-:S04]  /*1450*/  USHF.R.S32.HI UR4, URZ, 0x1f, UR5 ;  /* 0x0000001fff047899 */ /* 0x000fc80008011405 */
[----:B------:R-:W-:-:S04]  /*1460*/  ULEA.HI UR4, UR4, UR5, URZ, 0x6 ;  /* 0x0000000504047291 */ /* 0x000fc8000f8f30ff */
[----:B------:R-:W-:Y:S02]  /*1470*/  USHF.R.S32.HI UR15, URZ, 0x6, UR4 ;  /* 0x00000006ff0f7899 */ /* 0x000fe40008011404 */
[----:B------:R-:W-:Y:S02]  /*1480*/  UIADD3 UR4, UPT, UPT, UR13, -0x1, URZ ;  /* 0xffffffff0d047890 */ /* 0x000fe4000fffe0ff */
[----:B------:R-:W-:Y:S02]  /*1490*/  UISETP.LT.U32.AND UP0, UPT, UR15, 0x7, UPT ;  /* 0x000000070f00788c */ /* 0x000fe4000bf01070 */
[----:B------:R-:W-:Y:S02]  /*14a0*/  UISETP.GE.U32.AND UP1, UPT, UR4, -0x7f, UPT ;  /* 0xffffff810400788c */ /* 0x000fe4000bf26070 */
[----:B------:R-:W-:Y:S02]  /*14b0*/  USEL UR14, UR15, 0x7, UP0 ;  /* 0x000000070f0e7887 */ /* 0x000fe40008000000 */
[----:B------:R-:W-:-:S02]  /*14c0*/  UIADD3 UR13, UPT, UPT, UR13, 0x7e, URZ ;  /* 0x0000007e0d0d7890 */ /* 0x000fc4000fffe0ff */
[----:B------:R-:W-:Y:S02]  /*14d0*/  UIADD3 UR5, UPT, UPT, UR14, -0x1, URZ ;  /* 0xffffffff0e057890 */ /* 0x000fe4000fffe0ff */
[----:B------:R-:W-:-:S03]  /*14e0*/  UIADD3 UR7, UPT, UPT, UR15, -UR14, URZ ;  /* 0x8000000e0f077290 */ /* 0x000fc6000fffe0ff */
[----:B------:R-:W-:-:S04]  /*14f0*/  @UP1 UIADD3 UR5, UPT, UPT, UR14, URZ, URZ ;  /* 0x000000ff0e051290 */ /* 0x000fc8000fffe0ff */
[----:B----4-:R-:W-:-:S12]  /*1500*/  UIADD3 UR5, UPT, UPT, UR5, 0x1, URZ ;  /* 0x0000000105057890 */ /* 0x010fd8000fffe0ff */
.L_x_35:
[----:B------:R-:W-:Y:S01]  /*1510*/  UISETP.NE.AND UP0, UPT, UR37, URZ, UPT ;  /* 0x000000ff2500728c */ /* 0x000fe2000bf05270 */
[----:B------:R-:W1:Y:S08]  /*1520*/  S2UR UR37, SR_CgaCtaId ;  /* 0x00000000002579c3 */ /* 0x000e700000008800 */
[----:B------:R-:W-:Y:S05]  /*1530*/  BRA.U UP0, `(.L_x_18) ;  /* 0x0000000100347547 */ /* 0x000fea000b800000 */
[----:B------:R-:W4:Y:S01]  /*1540*/  S2R R2, SR_CgaCtaId ;  /* 0x0000000000027919 */ /* 0x000f220000008800 */
[----:B------:R-:W-:-:S04]  /*1550*/  MOV R3, 0x400 ;  /* 0x0000040000037802 */ /* 0x000fc80000000f00 */
[----:B----4-:R-:W-:Y:S02]  /*1560*/  LEA R3, R2, R3, 0x18 ;  /* 0x0000000302037211 */ /* 0x010fe400078ec0ff */
[----:B------:R-:W-:-:S03]  /*1570*/  SHF.L.U32 R2, R10, 0x1f, RZ ;  /* 0x0000001f0a027819 */ /* 0x000fc600000006ff */
[----:B------:R-:W-:-:S04]  /*1580*/  IMAD R3, R12, 0x8, R3 ;  /* 0x000000080c037824 */ /* 0x000fc800078e0203 */
[----:B------:R-:W4:Y:S02]  /*1590*/  SYNCS.PHASECHK.TRANS64.TRYWAIT P0, [R3+URZ+0x110], R2 ;  /* 0x00011002030075a7 */ /* 0x000f2400080011ff */
[----:B----4-:R-:W-:Y:S05]  /*15a0*/  @!P0 BRA `(.L_x_19) ;  /* 0x0000009800e08947 */ /* 0x010fea0003800000 */
.L_x_130:
[----:B------:R-:W-:Y:S01]  /*15b0*/  VIADD R12, R12, 0x1 ;  /* 0x000000010c0c7836 */ /* 0x000fe20000000000 */
[----:B------:R4:W-:Y:S04]  /*15c0*/  SYNCS.ARRIVE.TRANS64.A1T0 RZ, [R3+URZ+0x100], RZ ;  /* 0x000100ff03ff79a7 */ /* 0x0009e800081000ff */
[----:B------:R-:W-:-:S04]  /*15d0*/  ISETP.NE.AND P0, PT, R12, 0x2, PT ;  /* 0x000000020c00780c */ /* 0x000fc80003f05270 */
[----:B------:R-:W-:Y:S02]  /*15e0*/  SEL R12, R12, RZ, P0 ;  /* 0x000000ff0c0c7207 */ /* 0x000fe40000000000 */
[----:B----4-:R-:W-:-:S04]  /*15f0*/  SEL R3, RZ, 0x1, P0 ;  /* 0x00000001ff037807 */ /* 0x010fc80000000000 */
[----:B------:R-:W-:-:S07]  /*1600*/  LOP3.LUT R10, R10, R3, RZ, 0x3c, !PT ;  /* 0x000000030a0a7212 */ /* 0x000fce00078e3cff */
.L_x_18:
[----:B------:R-:W-:Y:S01]  /*1610*/  UMOV UR4, 0x400 ;  /* 0x0000040000047882 */ /* 0x000fe20000000000 */
[----:B------:R-:W-:Y:S01]  /*1620*/  SHF.L.U32 R2, R15, 0x1f, RZ ;  /* 0x0000001f0f027819 */ /* 0x000fe200000006ff */
[----:B-1----:R-:W-:Y:S01]  /*1630*/  ULEA UR4, UR37, UR4, 0x18 ;  /* 0x0000000425047291 */ /* 0x002fe2000f8ec0ff */
[----:B------:R-:W-:Y:S01]  /*1640*/  R2UR UR35, R21 ;  /* 0x00000000152372ca */ /* 0x000fe200000e0000 */
[----:B------:R-:W-:Y:S01]  /*1650*/  UISETP.GE.U32.AND UP0, UPT, UR13, 0x7f, UPT ;  /* 0x0000007f0d00788c */ /* 0x000fe2000bf06070 */
[----:B------:R-:W-:Y:S01]  /*1660*/  R2UR UR11, R20 ;  /* 0x00000000140b72ca */ /* 0x000fe200000e0000 */
[----:B------:R-:W-:Y:S01]  /*1670*/  ULEA UR8, UR6, UR4, 0x3 ;  /* 0x0000000406087291 */ /* 0x000fe2000f8e18ff */
[----:B------:R-:W-:-:S08]  /*1680*/  UMOV UR24, URZ ;  /* 0x000000ff00187c82 */ /* 0x000fd00008000000 */
[----:B------:R1:W4:Y:S01]  /*1690*/  SYNCS.PHASECHK.TRANS64.TRYWAIT P0, [UR8+0x38], R2 ;  /* 0x00003802ff0075a7 */ /* 0x0003220008001108 */
[----:B------:R-:W-:Y:S02]  /*16a0*/  USHF.L.U32 UR35, UR35, 0x7, URZ ;  /* 0x0000000723237899 */ /* 0x000fe400080006ff */
[----:B------:R-:W-:Y:S01]  /*16b0*/  USHF.L.U32 UR11, UR11, 0x8, URZ ;  /* 0x000000080b0b7899 */ /* 0x000fe200080006ff */
[----:B------:R-:W-:Y:S11]  /*16c0*/  BRA.U !UP0, `(.L_x_20) ;  /* 0x0000000108a87547 */ /* 0x000ff6000b800000 */
[----:B------:R-:W-:Y:S01]  /*16d0*/  UMOV UR16, URZ ;  /* 0x000000ff00107c82 */ /* 0x000fe20008000000 */
[----:B------:R-:W-:-:S05]  /*16e0*/  UMOV UR17, UR6 ;  /* 0x0000000600117c82 */ /* 0x000fca0008000000 */
.L_x_25:
[----:B-1----:R-:W-:Y:S01]  /*16f0*/  ULEA UR33, UR17, UR4, 0x3 ;  /* 0x0000000411217291 */ /* 0x002fe2000f8e18ff */
[----:B----4-:R-:W-:Y:S01]  /*1700*/  @!P5 MOV R3, 0x6000 ;  /* 0x000060000003d802 */ /* 0x010fe20000000f00 */
[----:B----4-:R-:W-:Y:S10]  /*1710*/  @P0 BRA `(.L_x_21) ;  /* 0x00000000000c0947 */ /* 0x010ff40003800000 */
[----:B------:R-:W-:-:S04]  /*1720*/  SHF.L.U32 R5, R15, 0x1f, RZ ;  /* 0x0000001f0f057819 */ /* 0x000fc800000006ff */
[----:B------:R-:W4:Y:S02]  /*1730*/  SYNCS.PHASECHK.TRANS64.TRYWAIT P0, [UR33+0x38], R5 ;  /* 0x00003805ff0075a7 */ /* 0x000f240008001121 */
[----:B----4-:R-:W-:Y:S05]  /*1740*/  @!P0 BRA `(.L_x_22) ;  /* 0x00000098008c8947 */ /* 0x010fea0003800000 */
.L_x_21:
[----:B------:R4:W-:Y:S01]  /*1750*/  @!P5 SYNCS.ARRIVE.TRANS64 RZ, [UR33], R3 ;  /* 0x00000003ffffd9a7 */ /* 0x0009e20008000021 */
[----:B------:R-:W-:Y:S04]  /*1760*/  BSSY.RECONVERGENT B0, `(.L_x_23) ;  /* 0x0000003000007945 */ /* 0x000fe80003800200 */
[----:B------:R-:W-:Y:S05]  /*1770*/  @P4 BRA `(.L_x_24) ;  /* 0x0000000000044947 */ /* 0x000fea0003800000 */
[----:B------:R-:W-:Y:S05]  /*1780*/  BPT.TRAP 0x1 ;  /* 0x000000040000795c */ /* 0x000fea0000300000 */
.L_x_24:
[----:B------:R-:W-:Y:S05]  /*1790*/  BSYNC.RECONVERGENT B0 ;  /* 0x0000000000007941 */ /* 0x000fea0003800200 */
.L_x_23:
[----:B------:R-:W-:Y:S02]  /*17a0*/  UIADD3 UR6, UPT, UPT, UR17, 0x1, URZ ;  /* 0x0000000111067890 */ /* 0x000fe4000fffe0ff */
[----:B------:R-:W-:Y:S02]  /*17b0*/  ULEA UR32, UR17, UR4, 0xd ;  /* 0x0000000411207291 */ /* 0x000fe4000f8e68ff */
[----:B------:R-:W-:Y:S02]  /*17c0*/  UISETP.NE.AND UP0, UPT, UR6, 0x7, UPT ;  /* 0x000000070600788c */ /* 0x000fe4000bf05270 */
[----:B------:R-:W-:Y:S02]  /*17d0*/  UIADD3 UR26, UP1, UPT, UR22, 0x80, URZ ;  /* 0x00000080161a7890 */ /* 0x000fe4000ff3e0ff */
[----:B------:R-:W-:Y:S02]  /*17e0*/  USEL UR9, URZ, 0x1, UP0 ;  /* 0x00000001ff097887 */ /* 0x000fe40008000000 */
[----:B------:R-:W-:-:S02]  /*17f0*/  USEL UR6, UR6, URZ, UP0 ;  /* 0x000000ff06067287 */ /* 0x000fc40008000000 */
[----:B------:R-:W-:Y:S02]  /*1800*/  UIADD3 UR20, UP0, UPT, UR22, 0x180, URZ ;  /* 0x0000018016147890 */ /* 0x000fe4000ff1e0ff */
[----:B------:R-:W-:Y:S01]  /*1810*/  ULEA UR8, UR6, UR4, 0x3 ;  /* 0x0000000406087291 */ /* 0x000fe2000f8e18ff */
[----:B------:R-:W-:Y:S01]  /*1820*/  LOP3.LUT R15, R15, UR9, RZ, 0x3c, !PT ;  /* 0x000000090f0f7c12 */ /* 0x000fe2000f8e3cff */
[----:B------:R-:W-:Y:S02]  /*1830*/  USHF.L.U32 UR34, UR16, 0x6, URZ ;  /* 0x0000000610227899 */ /* 0x000fe400080006ff */
[----:B------:R-:W-:Y:S01]  /*1840*/  UIADD3.X UR27, UPT, UPT, URZ, UR23, URZ, UP1, !UPT ;  /* 0x00000017ff1b7290 */ /* 0x000fe20008ffe4ff */
[----:B-1----:R-:W-:Y:S01]  /*1850*/  SHF.L.U32 R2, R15, 0x1f, RZ ;  /* 0x0000001f0f027819 */ /* 0x002fe200000006ff */
[----:B------:R-:W-:Y:S02]  /*1860*/  UIADD3 UR32, UPT, UPT, UR32, 0xc400, URZ ;  /* 0x0000c40020207890 */ /* 0x000fe4000fffe0ff */
[----:B------:R-:W-:Y:S01]  /*1870*/  UIADD3.X UR21, UPT, UPT, URZ, UR23, URZ, UP0, !UPT ;  /* 0x00000017ff157290 */ /* 0x000fe200087fe4ff */
[----:B------:R1:W1:Y:S01]  /*1880*/  SYNCS.PHASECHK.TRANS64.TRYWAIT P0, [UR8+0x38], R2 ;  /* 0x00003802ff0075a7 */ /* 0x0002620008001108 */
[----:B------:R-:W-:Y:S01]  /*1890*/  ULEA UR8, UR17, UR4, 0xe ;  /* 0x0000000411087291 */ /* 0x000fe2000f8e70ff */
[----:B------:R-:W-:Y:S01]  /*18a0*/  UMOV UR18, 0x0 ;  /* 0x0000000000127882 */ /* 0x000fe20000000000 */
[----:B------:R-:W-:-:S02]  /*18b0*/  UMOV UR19, 0x10000000 ;  /* 0x1000000000137882 */ /* 0x000fc40000000000 */
[----:B------:R-:W-:Y:S01]  /*18c0*/  UIADD3 UR8, UPT, UPT, UR8, 0x1a400, URZ ;  /* 0x0001a40008087890 */ /* 0x000fe2000fffe0ff */
[----:B------:R1:W-:Y:S01]  /*18d0*/  UTMALDG.3D [UR32], [UR26], desc[UR18] ;  /* 0x000012201a0075b4 */ /* 0x0003e20008011000 */
[----:B------:R-:W-:Y:S01]  /*18e0*/  UMOV UR12, UR36 ;  /* 0x00000024000c7c82 */ /* 0x000fe20008000000 */
[----:B------:R-:W-:Y:S01]  /*18f0*/  UMOV UR9, UR33 ;  /* 0x0000002100097c82 */ /* 0x000fe20008000000 */
[----:B------:R-:W-:Y:S01]  /*1900*/  UMOV UR10, UR34 ;  /* 0x00000022000a7c82 */ /* 0x000fe20008000000 */
[----:B------:R-:W-:Y:S01]  /*1910*/  UIADD3 UR16, UPT, UPT, UR16, 0x1, URZ ;  /* 0x0000000110107890 */ /* 0x000fe2000fffe0ff */
[----:B------:R-:W-:Y:S01]  /*1920*/  UMOV UR24, UR5 ;  /* 0x0000000500187c82 */ /* 0x000fe20008000000 */
[----:B------:R-:W-:Y:S02]  /*1930*/  UMOV UR17, UR6 ;  /* 0x0000000600117c82 */ /* 0x000fe40008000000 */
[----:B------:R1:W-:Y:S01]  /*1940*/  UTMALDG.3D [UR8], [UR20], desc[UR18] ;  /* 0x00001208140075b4 */ /* 0x0003e20008011000 */
[----:B------:R-:W-:-:S09]  /*1950*/  UISETP.NE.AND UP0, UPT, UR16, UR5, UPT ;  /* 0x000000051000728c */ /* 0x000fd2000bf05270 */
[----:B------:R-:W-:Y:S05]  /*1960*/  BRA.U UP0, `(.L_x_25) ;  /* 0xfffffffd00607547 */ /* 0x000fea000b83ffff */
.L_x_20:
[----:B-1--4-:R-:W-:Y:S01]  /*1970*/  PLOP3.LUT P0, PT, PT, PT, UP3, 0x80, 0x8 ;  /* 0x000000000008781c */ /* 0x012fe20003f0f038 */
[----:B------:R-:W-:Y:S01]  /*1980*/  ULEA UR8, UR6, UR4, 0x3 ;  /* 0x0000000406087291 */ /* 0x000fe2000f8e18ff */
[----:B------:R-:W-:Y:S01]  /*1990*/  SHF.L.U32 R2, R15, 0x1f, RZ ;  /* 0x0000001f0f027819 */ /* 0x000fe200000006ff */
[----:B------:R-:W-:-:S10]  /*19a0*/  UISETP.GT.AND UP0, UPT, UR15, UR14, UPT ;  /* 0x0000000e0f00728c */ /* 0x000fd4000bf04270 */
[----:B------:R-:W-:Y:S01]  /*19b0*/  @!P0 SYNCS.ARRIVE.TRANS64.A1T0 RZ, [UR4+0xb8], RZ ;  /* 0x0000b8ffffff89a7 */ /* 0x000fe20008100004 */
[----:B------:R1:W4:Y:S01]  /*19c0*/  SYNCS.PHASECHK.TRANS64.TRYWAIT P0, [UR8+0x38], R2 ;  /* 0x00003802ff0075a7 */ /* 0x0003220008001108 */
[----:B------:R-:W-:Y:S05]  /*19d0*/  BRA.U !UP0, `(.L_x_26) ;  /* 0x0000000108ac7547 */ /* 0x000fea000b800000 */
[----:B------:R-:W-:Y:S01]  /*19e0*/  UIADD3 UR21, UPT, UPT, UR7, UR24, URZ ;  /* 0x0000001807157290 */ /* 0x000fe2000fffe0ff */
[----:B------:R-:W-:-:S11]  /*19f0*/  UMOV UR25, UR6 ;  /* 0x0000000600197c82 */ /* 0x000fd60008000000 */
.L_x_31:
[----:B-1----:R-:W-:Y:S01]  /*1a00*/  ULEA UR17, UR25, UR4, 0x3 ;  /* 0x0000000419117291 */ /* 0x002fe2000f8e18ff */
[----:B----4-:R-:W-:Y:S01]  /*1a10*/  @!P5 MOV R3, 0x6000 ;  /* 0x000060000003d802 */ /* 0x010fe20000000f00 */
[----:B----4-:R-:W-:Y:S10]  /*1a20*/  @P0 BRA `(.L_x_27) ;  /* 0x00000000000c0947 */ /* 0x010ff40003800000 */
[----:B------:R-:W-:-:S04]  /*1a30*/  SHF.L.U32 R5, R15, 0x1f, RZ ;  /* 0x0000001f0f057819 */ /* 0x000fc800000006ff */
[----:B------:R-:W4:Y:S02]  /*1a40*/  SYNCS.PHASECHK.TRANS64.TRYWAIT P0, [UR17+0x38], R5 ;  /* 0x00003805ff0075a7 */ /* 0x000f240008001111 */
[----:B----4-:R-:W-:Y:S05]  /*1a50*/  @!P0 BRA `(.L_x_28) ;  /* 0x0000009400e08947 */ /* 0x010fea0003800000 */
.L_x_27:
[----:B------:R4:W-:Y:S01]  /*1a60*/  @!P5 SYNCS.ARRIVE.TRANS64 RZ, [UR17], R3 ;  /* 0x00000003ffffd9a7 */ /* 0x0009e20008000011 */
[----:B------:R-:W-:Y:S04]  /*1a70*/  BSSY.RECONVERGENT B0, `(.L_x_29) ;  /* 0x0000003000007945 */ /* 0x000fe80003800200 */
[----:B------:R-:W-:Y:S05]  /*1a80*/  @P4 BRA `(.L_x_30) ;  /* 0x0000000000044947 */ /* 0x000fea0003800000 */
[----:B------:R-:W-:Y:S05]  /*1a90*/  BPT.TRAP 0x1 ;  /* 0x000000040000795c */ /* 0x000fea0000300000 */
.L_x_30:
[----:B------:R-:W-:Y:S05]  /*1aa0*/  BSYNC.RECONVERGENT B0 ;  /* 0x0000000000007941 */ /* 0x000fea0003800200 */
.L_x_29:
        /* <DEDUP_REMOVED lines=10> */
[----:B------:R-:W-:Y:S01]  /*1b50*/  UIADD3 UR16, UPT, UPT, UR16, 0xc400, URZ ;  /* 0x0000c40010107890 */ /* 0x000fe2000fffe0ff */
[----:B-1----:R-:W-:Y:S01]  /*1b60*/  SHF.L.U32 R2, R15, 0x1f, RZ ;  /* 0x0000001f0f027819 */ /* 0x002fe200000006ff */
[----:B------:R-:W-:Y:S02]  /*1b70*/  UIADD3.X UR31, UPT, UPT, URZ, UR23, URZ, UP1, !UPT ;  /* 0x00000017ff1f7290 */ /* 0x000fe40008ffe4ff */
[----:B------:R-:W-:Y:S01]  /*1b80*/  UIADD3.X UR29, UPT, UPT, URZ, UR23, URZ, UP0, !UPT ;  /* 0x00000017ff1d7290 */ /* 0x000fe200087fe4ff */
[----:B------:R1:W1:Y:S01]  /*1b90*/  SYNCS.PHASECHK.TRANS64.TRYWAIT P0, [UR8+0x38], R2 ;  /* 0x00003802ff0075a7 */ /* 0x0002620008001108 */
[----:B------:R-:W-:Y:S01]  /*1ba0*/  ULEA UR8, UR25, UR4, 0xe ;  /* 0x0000000419087291 */ /* 0x000fe2000f8e70ff */
[----:B------:R-:W-:Y:S01]  /*1bb0*/  UMOV UR26, 0x0 ;  /* 0x00000000001a7882 */ /* 0x000fe20000000000 */
[----:B------:R-:W-:-:S02]  /*1bc0*/  UMOV UR27, 0x10000000 ;  /* 0x10000000001b7882 */ /* 0x000fc40000000000 */
[----:B------:R-:W-:Y:S01]  /*1bd0*/  UIADD3 UR8, UPT, UPT, UR8, 0x1a400, URZ ;  /* 0x0001a40008087890 */ /* 0x000fe2000fffe0ff */
[----:B------:R-:W-:Y:S01]  /*1be0*/  UMOV UR19, UR35 ;  /* 0x0000002300137c82 */ /* 0x000fe20008000000 */
[----:B------:R-:W-:Y:S01]  /*1bf0*/  UMOV UR20, UR36 ;  /* 0x0000002400147c82 */ /* 0x000fe20008000000 */
[----:B------:R-:W-:Y:S01]  /*1c00*/  UMOV UR12, UR36 ;  /* 0x00000024000c7c82 */ /* 0x000fe20008000000 */
[----:B------:R-:W-:Y:S01]  /*1c10*/  UMOV UR9, UR17 ;  /* 0x0000001100097c82 */ /* 0x000fe20008000000 */
[----:B------:R-:W-:Y:S01]  /*1c20*/  UMOV UR10, UR18 ;  /* 0x00000012000a7c82 */ /* 0x000fe20008000000 */
[----:B------:R1:W-:Y:S01]  /*1c30*/  UTMALDG.3D [UR16], [UR30], desc[UR26] ;  /* 0x00001a101e0075b4 */ /* 0x0003e20008011000 */
[----:B------:R-:W-:Y:S01]  /*1c40*/  UIADD3 UR24, UPT, UPT, UR24, 0x1, URZ ;  /* 0x0000000118187890 */ /* 0x000fe2000fffe0ff */
[----:B------:R-:W-:-:S03]  /*1c50*/  UMOV UR25, UR6 ;  /* 0x0000000600197c82 */ /* 0x000fc60008000000 */
[----:B------:R-:W-:Y:S01]  /*1c60*/  UISETP.NE.AND UP0, UPT, UR24, UR21, UPT ;  /* 0x000000151800728c */ /* 0x000fe2000bf05270 */
[----:B------:R1:W-:Y:S08]  /*1c70*/  UTMALDG.3D [UR8], [UR28], desc[UR26] ;  /* 0x00001a081c0075b4 */ /* 0x0003f00008011000 */
[----:B------:R-:W-:Y:S05]  /*1c80*/  BRA.U UP0, `(.L_x_31) ;  /* 0xfffffffd005c7547 */ /* 0x000fea000b83ffff */
.L_x_26:
[C---:B-1----:R-:W-:Y:S01]  /*1c90*/  LEA R2, R14.reuse, UR4, 0x3 ;  /* 0x000000040e027c11 */ /* 0x042fe2000f8e18ff */
[----:B------:R-:W-:Y:S01]  /*1ca0*/  NOP ;  /* 0x0000000000007918 */ /* 0x000fe20000000000 */
[----:B----4-:R-:W-:Y:S02]  /*1cb0*/  SHF.L.U32 R3, R13, 0x1f, RZ ;  /* 0x0000001f0d037819 */ /* 0x010fe400000006ff */
[----:B------:R-:W-:Y:S02]  /*1cc0*/  LEA R4, R14, UR4, 0x4 ;  /* 0x000000040e047c11 */ /* 0x000fe4000f8e20ff */
[----:B------:R-:W1:Y:S02]  /*1cd0*/  SYNCS.PHASECHK.TRANS64.TRYWAIT P0, [R2+URZ+0xc0], R3 ;  /* 0x0000c003020075a7 */ /* 0x000e6400080011ff */
[----:B-1----:R-:W-:Y:S05]  /*1ce0*/  @!P0 BRA `(.L_x_32) ;  /* 0x0000009400548947 */ /* 0x002fea0003800000 */
.L_x_133:
[----:B------:R-:W4:Y:S01]  /*1cf0*/  LDS.128 R4, [R4+0x130] ;  /* 0x0001300004047984 */ /* 0x000f220000000c00 */
[----:B---3--:R-:W-:Y:S01]  /*1d00*/  ISETP.GE.AND P0, PT, R72, 0x1, PT ;  /* 0x000000014800780c */ /* 0x008fe20003f06270 */
[----:B-1----:R-:W-:Y:S01]  /*1d10*/  VIADD R2, R2, 0xd0 ;  /* 0x000000d002027836 */ /* 0x002fe20000000000 */
[----:B------:R-:W-:Y:S01]  /*1d20*/  @!PT LDS RZ, [RZ] ;  /* 0x00000000fffff984 */ /* 0x000fe20000000800 */
[----:B------:R-:W-:Y:S01]  /*1d30*/  @!PT LDS RZ, [RZ] ;  /* 0x00000000fffff984 */ /* 0x000fe20000000800 */
[----:B------:R-:W-:Y:S01]  /*1d40*/  @!PT LDS RZ, [RZ] ;  /* 0x00000000fffff984 */ /* 0x000fe20000000800 */
[----:B------:R-:W-:Y:S01]  /*1d50*/  @!PT LDS RZ, [RZ] ;  /* 0x00000000fffff984 */ /* 0x000fe20000000800 */
[----:B------:R1:W-:Y:S06]  /*1d60*/  MEMBAR.ALL.CTA ;  /* 0x0000000000007992 */ /* 0x0003ec0000008000 */
[----:B-1----:R-:W1:Y:S01]  /*1d70*/  FENCE.VIEW.ASYNC.S ;  /* 0x00000000000073c6 */ /* 0x002e620000000000 */
[----:B------:R-:W-:-:S04]  /*1d80*/  PRMT R2, RZ, 0x654, R2 ;  /* 0x00000654ff027816 */ /* 0x000fc80000000002 */
[----:B-1----:R1:W-:Y:S01]  /*1d90*/  SYNCS.ARRIVE.TRANS64.RED.A1T0 RZ, [R2+URZ], RZ ;  /* 0x000000ff02ff79a7 */ /* 0x0023e200081004ff */
[----:B----4-:R-:W-:-:S13]  /*1da0*/  LOP3.LUT P2, RZ, R6, 0x1, RZ, 0xc0, !PT ;  /* 0x0000000106ff7812 */ /* 0x010fda000784c0ff */
[----:B------:R-:W-:Y:S01]  /*1db0*/  @P2 SHF.R.U32.HI R3, RZ, 0x10, R5 ;  /* 0x00000010ff032819 */ /* 0x000fe20000011605 */
[----:B------:R-:W-:Y:S01]  /*1dc0*/  VOTEU.ANY UP0, P2 ;  /* 0x0000000000ff7886 */ /* 0x000fe20001000100 */
[----:B------:R-:W-:Y:S02]  /*1dd0*/  @P2 MOV R11, R4 ;  /* 0x00000004000b2202 */ /* 0x000fe40000000f00 */
[----:B------:R-:W-:Y:S02]  /*1de0*/  @P2 R2UR.BROADCAST UR8, R3 ;  /* 0x00000000030822ca */ /* 0x000fe400008e0000 */
[----:B------:R-:W-:-:S11]  /*1df0*/  @P2 LOP3.LUT R8, R5, 0xffff, RZ, 0xc0, !PT ;  /* 0x0000ffff05082812 */ /* 0x000fd600078ec0ff */
[----:B------:R-:W-:Y:S01]  /*1e00*/  @UP0 UMOV UR36, UR8 ;  /* 0x0000000800240c82 */ /* 0x000fe20008000000 */
[----:B-1----:R-:W-:Y:S05]  /*1e10*/  @!P0 BRA `(.L_x_33) ;  /* 0x0000000000b88947 */ /* 0x002fea0003800000 */
[----:B------:R-:W2:Y:S01]  /*1e20*/  LDC.64 R4, c[0x0][0xb18] ;  /* 0x0002c600ff047b82 */ /* 0x000ea20000000a00 */
[----:B------:R-:W-:-:S07]  /*1e30*/  ISETP.NE.AND P3, PT, R72, 0x1, PT ;  /* 0x000000014800780c */ /* 0x000fce0003f65270 */
[----:B------:R-:W1:Y:S08]  /*1e40*/  LDC.64 R6, c[0x0][0xb10] ;  /* 0x0002c400ff067b82 */ /* 0x000e700000000a00 */
[----:B------:R-:W3:Y:S08]  /*1e50*/  LDC R16, c[0x0][0xb20] ;  /* 0x0002c800ff107b82 */ /* 0x000ef00000000800 */
[----:B------:R-:W4:Y:S01]  /*1e60*/  LDC R18, c[0x0][0xb0c] ;  /* 0x0002c300ff127b82 */ /* 0x000f220000000800 */
[----:B--2---:R-:W-:Y:S01]  /*1e70*/  IMAD.HI.U32 R17, R0, R5, RZ ;  /* 0x0000000500117227 */ /* 0x004fe200078e00ff */
[----:B------:R-:W-:-:S03]  /*1e80*/  ISETP.NE.AND P0, PT, R4, 0x1, PT ;  /* 0x000000010400780c */ /* 0x000fc60003f05270 */
[----:B------:R-:W-:-:S03]  /*1e90*/  IMAD.HI.U32 R5, R8, R5, RZ ;  /* 0x0000000508057227 */ /* 0x000fc600078e00ff */
[----:B------:R-:W2:Y:S01]  /*1ea0*/  LDC.64 R2, c[0x0][0xb28] ;  /* 0x0002ca00ff027b82 */ /* 0x000ea20000000a00 */
[----:B-1----:R-:W-:-:S04]  /*1eb0*/  IMAD.HI.U32 R20, R9, R6, RZ ;  /* 0x0000000609147227 */ /* 0x002fc800078e00ff */
[----:B------:R-:W-:Y:S01]  /*1ec0*/  IMAD.HI.U32 R22, R11, R6, RZ ;  /* 0x000000060b167227 */ /* 0x000fe200078e00ff */
[----:B------:R-:W-:Y:S02]  /*1ed0*/  SHF.R.U32.HI R20, RZ, R7, R20 ;  /* 0x00000007ff147219 */ /* 0x000fe40000011614 */
[-C--:B---3--:R-:W-:Y:S02]  /*1ee0*/  SHF.R.U32.HI R17, RZ, R16.reuse, R17 ;  /* 0x00000010ff117219 */ /* 0x088fe40000011611 */
[----:B------:R-:W-:Y:S02]  /*1ef0*/  SHF.R.U32.HI R5, RZ, R16, R5 ;  /* 0x00000010ff057219 */ /* 0x000fe40000011605 */
[----:B------:R-:W-:Y:S02]  /*1f00*/  SEL R17, R0, R17, !P0 ;  /* 0x0000001100117207 */ /* 0x000fe40004000000 */
[----:B------:R-:W-:Y:S02]  /*1f10*/  SHF.R.U32.HI R22, RZ, R7, R22 ;  /* 0x00000007ff167219 */ /* 0x000fe40000011616 */
[----:B----4-:R-:W-:-:S02]  /*1f20*/  ISETP.NE.AND P1, PT, R18, 0x1, PT ;  /* 0x000000011200780c */ /* 0x010fc40003f25270 */
[----:B------:R-:W-:Y:S02]  /*1f30*/  SEL R5, R8, R5, !P0 ;  /* 0x0000000508057207 */ /* 0x000fe40004000000 */
[----:B------:R-:W-:Y:S02]  /*1f40*/  SEL R19, R9, R20, !P1 ;  /* 0x0000001409137207 */ /* 0x000fe40004800000 */
[----:B------:R-:W-:Y:S01]  /*1f50*/  SEL R7, R11, R22, !P1 ;  /* 0x000000160b077207 */ /* 0x000fe20004800000 */
[----:B--2---:R-:W-:-:S04]  /*1f60*/  IMAD.HI.U32 R20, R17, R2, RZ ;  /* 0x0000000211147227 */ /* 0x004fc800078e00ff */
[----:B------:R-:W-:Y:S01]  /*1f70*/  IMAD.HI.U32 R6, R19, R2, RZ ;  /* 0x0000000213067227 */ /* 0x000fe200078e00ff */
[----:B------:R-:W-:-:S04]  /*1f80*/  @P3 SHF.R.U32.HI R17, RZ, R3, R20 ;  /* 0x00000003ff113219 */ /* 0x000fc80000011614 */
[----:B------:R-:W-:Y:S01]  /*1f90*/  @P3 SHF.R.U32.HI R19, RZ, R3, R6 ;  /* 0x00000003ff133219 */ /* 0x000fe20000011606 */
[----:B------:R-:W-:-:S04]  /*1fa0*/  IMAD R17, R72, R17, RZ ;  /* 0x0000001148117224 */ /* 0x000fc800078e02ff */
[----:B------:R-:W-:Y:S01]  /*1fb0*/  IMAD R6, R72, R19, RZ ;  /* 0x0000001348067224 */ /* 0x000fe200078e02ff */
[C---:B------:R-:W-:Y:S02]  /*1fc0*/  ISETP.GE.AND P0, PT, R5.reuse, R17, PT ;  /* 0x000000110500720c */ /* 0x040fe40003f06270 */
[----:B------:R-:W-:Y:S02]  /*1fd0*/  IADD3 R17, PT, PT, -R5, RZ, RZ ;  /* 0x000000ff05117210 */ /* 0x000fe40007ffe1ff */
[----:B------:R-:W-:Y:S01]  /*1fe0*/  ISETP.GE.OR P0, PT, R7, R6, P0 ;  /* 0x000000060700720c */ /* 0x000fe20000706670 */
[----:B------:R-:W-:-:S04]  /*1ff0*/  IMAD.HI.U32 R6, R5, R2, RZ ;  /* 0x0000000205067227 */ /* 0x000fc800078e00ff */
[----:B------:R-:W-:Y:S01]  /*2000*/  IMAD R8, R4, R17, R8 ;  /* 0x0000001104087224 */ /* 0x000fe200078e0208 */
[----:B------:R-:W-:-:S04]  /*2010*/  SHF.R.U32.HI R6, RZ, R3, R6 ;  /* 0x00000003ff067219 */ /* 0x000fc80000011606 */
[----:B------:R-:W-:-:S03]  /*2020*/  SEL R6, R5, R6, !P3 ;  /* 0x0000000605067207 */ /* 0x000fc60005800000 */
[----:B------:R-:W-:-:S04]  /*2030*/  @!P0 IMAD.HI.U32 R16, R7, R2, RZ ;  /* 0x0000000207108227 */ /* 0x000fc800078e00ff */
[----:B------:R-:W-:Y:S01]  /*2040*/  IMAD.MOV R2, RZ, RZ, -R6 ;  /* 0x000000ffff027224 */ /* 0x000fe200078e0a06 */
[----:B------:R-:W-:-:S03]  /*2050*/  @!P0 SHF.R.U32.HI R16, RZ, R3, R16 ;  /* 0x00000003ff108219 */ /* 0x000fc60000011610 */
[----:B------:R-:W-:Y:S01]  /*2060*/  IMAD R2, R72, R2, R5 ;  /* 0x0000000248027224 */ /* 0x000fe200078e0205 */
        /* <DEDUP_REMOVED lines=9> */
.L_x_33:
[----:B------:R-:W1:Y:S02]  /*2100*/  LDCU UR8, c[0x0][0xb30] ;  /* 0x00016600ff0877ac */ /* 0x000e640008000800 */
[----:B-1----:R-:W-:-:S09]  /*2110*/  UISETP.NE.AND UP0, UPT, UR8, 0x1, UPT ;  /* 0x000000010800788c */ /* 0x002fd2000bf05270 */
[----:B------:R-:W-:Y:S05]  /*2120*/  BRA.U UP0, `(.L_x_34) ;  /* 0x0000000100407547 */ /* 0x000fea000b800000 */
[----:B------:R-:W1:Y:S08]  /*2130*/  LDC.64 R4, c[0x0][0xb10] ;  /* 0x0002c400ff047b82 */ /* 0x000e700000000a00 */
[----:B------:R-:W3:Y:S08]  /*2140*/  LDC.64 R2, c[0x0][0xb18] ;  /* 0x0002c600ff027b82 */ /* 0x000ef00000000a00 */
[----:B------:R-:W4:Y:S08]  /*2150*/  LDC R6, c[0x0][0xb20] ;  /* 0x0002c800ff067b82 */ /* 0x000f300000000800 */
[----:B------:R-:W2:Y:S01]  /*2160*/  LDC R16, c[0x0][0xb0c] ;  /* 0x0002c300ff107b82 */ /* 0x000ea20000000800 */
[----:B-1----:R-:W-:-:S05]  /*2170*/  IMAD.HI.U32 R4, R11, R4, RZ ;  /* 0x000000040b047227 */ /* 0x002fca00078e00ff */
[----:B------:R-:W-:Y:S01]  /*2180*/  SHF.R.U32.HI R4, RZ, R5, R4 ;  /* 0x00000005ff047219 */ /* 0x000fe20000011604 */
[----:B---3--:R-:W-:Y:S01]  /*2190*/  IMAD.HI.U32 R3, R8, R3, RZ ;  /* 0x0000000308037227 */ /* 0x008fe200078e00ff */
[----:B------:R-:W-:-:S04]  /*21a0*/  ISETP.NE.AND P0, PT, R2, 0x1, PT ;  /* 0x000000010200780c */ /* 0x000fc80003f05270 */
[----:B----4-:R-:W-:-:S04]  /*21b0*/  SHF.R.U32.HI R3, RZ, R6, R3 ;  /* 0x00000006ff037219 */ /* 0x010fc80000011603 */
[----:B------:R-:W-:Y:S02]  /*21c0*/  SEL R3, R8, R3, !P0 ;  /* 0x0000000308037207 */ /* 0x000fe40004000000 */
[----:B--2---:R-:W-:-:S04]  /*21d0*/  ISETP.NE.AND P1, PT, R16, 0x1, PT ;  /* 0x000000011000780c */ /* 0x004fc80003f25270 */
[----:B------:R-:W-:-:S05]  /*21e0*/  SEL R4, R11, R4, !P1 ;  /* 0x000000040b047207 */ /* 0x000fca0004800000 */
[----:B------:R-:W-:Y:S02]  /*21f0*/  IMAD.IADD R5, R3, 0x1, -R4 ;  /* 0x0000000103057824 */ /* 0x000fe400078e0a04 */
[----:B------:R-:W-:Y:S02]  /*2200*/  IMAD.IADD R3, R4, 0x1, -R3 ;  /* 0x0000000104037824 */ /* 0x000fe400078e0a03 */
[----:B------:R-:W-:Y:S02]  /*2210*/  IMAD R11, R5, R16, R11 ;  /* 0x00000010050b7224 */ /* 0x000fe400078e020b */
[----:B------:R-:W-:-:S07]  /*2220*/  IMAD R8, R3, R2, R8 ;  /* 0x0000000203087224 */ /* 0x000fce00078e0208 */
.L_x_34:
[----:B------:R-:W-:Y:S01]  /*2230*/  VIADD R14, R14, 0x1 ;  /* 0x000000010e0e7836 */ /* 0x000fe20000000000 */
[----:B------:R-:W-:Y:S01]  /*2240*/  UPLOP3.LUT UP3, UPT, UPT, UPT, UPT, 0x80, 0x8 ;  /* 0x000000000008789c */ /* 0x000fe20003f6f070 */
[----:B------:R-:W-:Y:S02]  /*2250*/  IMAD.IADD R21, R11, 0x1, R174 ;  /* 0x000000010b157824 */ /* 0x000fe400078e02ae */
[----:B------:R-:W-:Y:S01]  /*2260*/  IMAD.IADD R20, R8, 0x1, R147 ;  /* 0x0000000108147824 */ /* 0x000fe200078e0293 */
[----:B------:R-:W-:-:S04]  /*2270*/  ISETP.NE.AND P0, PT, R14, 0x2, PT ;  /* 0x000000020e00780c */ /* 0x000fc80003f05270 */
[----:B------:R-:W-:Y:S02]  /*2280*/  SEL R2, RZ, 0x1, P0 ;  /* 0x00000001ff027807 */ /* 0x000fe40000000000 */
[----:B------:R-:W-:Y:S02]  /*2290*/  SEL R14, R14, RZ, P0 ;  /* 0x000000ff0e0e7207 */ /* 0x000fe40000000000 */
[----:B------:R-:W-:Y:S01]  /*22a0*/  LOP3.LUT R13, R13, R2, RZ, 0x3c, !PT ;  /* 0x000000020d0d7212 */ /* 0x000fe200078e3cff */
[----:B------:R-:W-:Y:S06]  /*22b0*/  @P2 BRA `(.L_x_35) ;  /* 0xfffffff000942947 */ /* 0x000fec000383ffff */
[----:B------:R-:W-:Y:S01]  /*22c0*/  UIADD3 UR4, UPT, UPT, UR4, 0x38, URZ ;  /* 0x0000003804047890 */ /* 0x000fe2000fffe0ff */
[----:B------:R-:W-:-:S03]  /*22d0*/  SHF.L.U32 R3, R15, 0x1f, RZ ;  /* 0x0000001f0f037819 */ /* 0x000fc600000006ff */
[----:B------:R-:W-:-:S09]  /*22e0*/  ULEA UR5, UR6, UR4, 0x3 ;  /* 0x0000000406057291 */ /* 0x000fd2000f8e18ff */
[----:B------:R-:W1:Y:S02]  /*22f0*/  SYNCS.PHASECHK.TRANS64.TRYWAIT P0, [UR5], R3 ;  /* 0x00000003ff0075a7 */ /* 0x000e640008001105 */
[----:B-1----:R-:W-:Y:S05]  /*2300*/  @!P0 BRA `(.L_x_36) ;  /* 0x0000008c00e08947 */ /* 0x002fea0003800000 */
.L_x_135:
[----:B------:R-:W-:-:S04]  /*2310*/  UIADD3 UR6, UPT, UPT, UR6, 0x1, URZ ;  /* 0x0000000106067890 */ /* 0x000fc8000fffe0ff */
[----:B------:R-:W-:-:S04]  /*2320*/  UISETP.NE.AND UP0, UPT, UR6, 0x7, UPT ;  /* 0x000000070600788c */ /* 0x000fc8000bf05270 */
[----:B------:R-:W-:Y:S02]  /*2330*/  USEL UR7, URZ, 0x1, UP0 ;  /* 0x00000001ff077887 */ /* 0x000fe40008000000 */
[----:B------:R-:W-:-:S04]  /*2340*/  USEL UR6, UR6, URZ, UP0 ;  /* 0x000000ff06067287 */ /* 0x000fc80008000000 */
[----:B------:R-:W-:Y:S01]  /*2350*/  ULEA UR5, UR6, UR4, 0x3 ;  /* 0x0000000406057291 */ /* 0x000fe2000f8e18ff */
[----:B------:R-:W-:-:S04]  /*2360*/  LOP3.LUT R2, R15, UR7, RZ, 0x3c, !PT ;  /* 0x000000070f027c12 */ /* 0x000fc8000f8e3cff */
[----:B-1----:R-:W-:-:S04]  /*2370*/  SHF.L.U32 R3, R2, 0x1f, RZ ;  /* 0x0000001f02037819 */ /* 0x002fc800000006ff */
[----:B------:R-:W1:Y:S02]  /*2380*/  SYNCS.PHASECHK.TRANS64.TRYWAIT P0, [UR5], R3 ;  /* 0x00000003ff0075a7 */ /* 0x000e640008001105 */
[----:B-1----:R-:W-:Y:S05]  /*2390*/  @!P0 BRA `(.L_x_37) ;  /* 0x0000008c00d48947 */ /* 0x002fea0003800000 */
.L_x_137:
        /* <DEDUP_REMOVED lines=9> */
.L_x_139:
        /* <DEDUP_REMOVED lines=9> */
.L_x_141:
        /* <DEDUP_REMOVED lines=9> */
.L_x_143:
        /* <DEDUP_REMOVED lines=9> */
.L_x_145:
[----:B------:R-:W-:-:S04]  /*25e0*/  UIADD3 UR6, UPT, UPT, UR6, 0x1, URZ ;  /* 0x0000000106067890 */ /* 0x000fc8000fffe0ff */
[----:B------:R-:W-:-:S04]  /*25f0*/  UISETP.NE.AND UP0, UPT, UR6, 0x7, UPT ;  /* 0x000000070600788c */ /* 0x000fc8000bf05270 */
[----:B------:R-:W-:Y:S02]  /*2600*/  USEL UR5, URZ, 0x1, UP0 ;  /* 0x00000001ff057887 */ /* 0x000fe40008000000 */
[----:B------:R-:W-:-:S04]  /*2610*/  USEL UR6, UR6, URZ, UP0 ;  /* 0x000000ff06067287 */ /* 0x000fc80008000000 */
[----:B------:R-:W-:Y:S01]  /*2620*/  ULEA UR6, UR6, UR4, 0x3 ;  /* 0x0000000406067291 */ /* 0x000fe2000f8e18ff */
[----:B-1----:R-:W-:-:S04]  /*2630*/  LOP3.LUT R3, R2, UR5, RZ, 0x3c, !PT ;  /* 0x0000000502037c12 */ /* 0x002fc8000f8e3cff */
[----:B------:R-:W-:Y:S01]  /*2640*/  SHF.L.U32 R3, R3, 0x1f, RZ ;  /* 0x0000001f03037819 */ /* 0x000fe200000006ff */
[----:B--2---:R-:W-:-:S07]  /*2650*/  IMAD.U32 R0, RZ, RZ, UR6 ;  /* 0x00000006ff007e24 */ /* 0x004fce000f8e00ff */
.L_x_42:
[----:B-1----:R1:W2:Y:S02]  /*2660*/  SYNCS.PHASECHK.TRANS64.TRYWAIT P0, [R0+URZ], R3 ;  /* 0x00000003000075a7 */ /* 0x0022a400080011ff */
[----:B--2---:R-:W-:Y:S05]  /*2670*/  @!P0 NANOSLEEP.SYNCS 0x989680 ;  /* 0x009896800000895d */ /* 0x004fea0003900000 */
[----:B------:R-:W2:Y:S02]  /*2680*/  @!P0 SYNCS.PHASECHK.TRANS64 P0, [R0+URZ], R3 ;  /* 0x00000003000085a7 */ /* 0x000ea400080010ff */
[----:B--2---:R-:W-:Y:S05]  /*2690*/  @P0 EXIT ;  /* 0x000000000000094d */ /* 0x004fea0003800000 */
[----:B------:R-:W-:Y:S05]  /*26a0*/  BRA `(.L_x_42) ;  /* 0xfffffffc00ec7947 */ /* 0x000fea000383ffff */
.L_x_17:
[----:B------:R-:W-:-:S04]  /*26b0*/  UISETP.NE.AND UP0, UPT, UR37, URZ, UPT ;  /* 0x000000ff2500728c */ /* 0x000fc8000bf05270 */
[----:B------:R-:W-:-:S09]  /*26c0*/  UISETP.NE.OR UP0, UPT, UR8, 0x1, UP0 ;  /* 0x000000010800788c */ /* 0x000fd20008705670 */
[----:B------:R-:W-:Y:S05]  /*26d0*/  BRA.U UP0, `(.L_x_43) ;  /* 0x0000000500487547 */ /* 0x000fea000b800000 */
[----:B------:R-:W-:Y:S01]  /*26e0*/  ISETP.NE.AND P2, PT, R2, RZ, PT ;  /* 0x000000ff0200720c */ /* 0x000fe20003f45270 */
[----:B------:R-:W-:Y:S01]  /*26f0*/  IMAD.MOV.U32 R12, RZ, RZ, 0x1 ;  /* 0x00000001ff0c7424 */ /* 0x000fe200078e00ff */
[----:B------:R-:W-:Y:S02]  /*2700*/  CS2R R10, SRZ ;  /* 0x00000000000a7805 */ /* 0x000fe4000001ff00 */
[----:B------:R-:W-:Y:S01]  /*2710*/  CS2R R8, SRZ ;  /* 0x0000000000087805 */ /* 0x000fe2000001ff00 */
[----:B------:R-:W-:Y:S01]  /*2720*/  UMOV UR4, 0x400 ;  /* 0x0000040000047882 */ /* 0x000fe20000000000 */
[----:B------:R-:W-:Y:S01]  /*2730*/  UMOV UR6, URZ ;  /* 0x000000ff00067c82 */ /* 0x000fe20008000000 */
[----:B------:R-:W-:-:S12]  /*2740*/  ULEA UR37, UR37, UR4, 0x18 ;  /* 0x0000000425257291 */ /* 0x000fd8000f8ec0ff */
.L_x_47:
[----:B------:R-:W-:Y:S02]  /*2750*/  LEA R0, R8, UR37, 0x3 ;  /* 0x0000002508007c11 */ /* 0x000fe4000f8e18ff */
[----:B------:R-:W-:-:S03]  /*2760*/  SHF.L.U32 R5, R9, 0x1f, RZ ;  /* 0x0000001f09057819 */ /* 0x000fc600000006ff */
[----:B------:R-:W-:Y:S01]  /*2770*/  VIADD R4, R0, 0x110 ;  /* 0x0000011000047836 */ /* 0x000fe20000000000 */
[----:B------:R-:W1:Y:S02]  /*2780*/  SYNCS.PHASECHK.TRANS64.TRYWAIT P0, [R0+URZ+0x100], R5 ;  /* 0x00010005000075a7 */ /* 0x000e6400080011ff */
[----:B-1----:R-:W-:Y:S05]  /*2790*/  @!P0 BRA `(.L_x_44) ;  /* 0x0000008c004c8947 */ /* 0x002fea0003800000 */
.L_x_146:
[----:B------:R-:W-:Y:S01]  /*27a0*/  ULEA UR5, UR6, UR37, 0x3 ;  /* 0x0000002506057291 */ /* 0x000fe2000f8e18ff */
[----:B------:R-:W-:Y:S02]  /*27b0*/  PRMT R4, RZ, 0x654, R4 ;  /* 0x00000654ff047816 */ /* 0x000fe40000000004 */
[----:B-1----:R-:W-:Y:S01]  /*27c0*/  SHF.L.U32 R5, R12, 0x1f, RZ ;  /* 0x0000001f0c057819 */ /* 0x002fe200000006ff */
[----:B------:R-:W-:Y:S01]  /*27d0*/  UIADD3 UR4, UPT, UPT, UR5, 0xc0, URZ ;  /* 0x000000c005047890 */ /* 0x000fe2000fffe0ff */
[----:B------:R1:W-:Y:S05]  /*27e0*/  SYNCS.ARRIVE.TRANS64.RED.A1T0 RZ, [R4+URZ], RZ ;  /* 0x000000ff04ff79a7 */ /* 0x0003ea00081004ff */
[----:B------:R-:W-:Y:S01]  /*27f0*/  IMAD.U32 R7, RZ, RZ, UR4 ;  /* 0x00000004ff077e24 */ /* 0x000fe2000f8e00ff */
[----:B------:R-:W2:Y:S04]  /*2800*/  SYNCS.PHASECHK.TRANS64.TRYWAIT P0, [UR5+0xd0], R5 ;  /* 0x0000d005ff0075a7 */ /* 0x000ea80008001105 */
[----:B------:R-:W-:Y:S01]  /*2810*/  PRMT R6, R2, 0x654, R7 ;  /* 0x0000065402067816 */ /* 0x000fe20000000007 */
[----:B-1----:R-:W-:Y:S01]  /*2820*/  @!P2 IMAD.MOV.U32 R4, RZ, RZ, 0x10 ;  /* 0x00000010ff04a424 */ /* 0x002fe200078e00ff */
[----:B--2---:R-:W-:Y:S06]  /*2830*/  @!P0 BRA `(.L_x_45) ;  /* 0x0000008c00388947 */ /* 0x004fec0003800000 */
.L_x_148:
[----:B------:R-:W-:Y:S01]  /*2840*/  ULEA UR4, UR6, UR37, 0x4 ;  /* 0x0000002506047291 */ /* 0x000fe2000f8e20ff */
[----:B------:R-:W-:Y:S01]  /*2850*/  SEL R3, R6, R3, !P2 ;  /* 0x0000000306037207 */ /* 0x000fe20005000000 */
[----:B------:R-:W-:Y:S01]  /*2860*/  UIADD3 UR5, UPT, UPT, UR5, 0xc0, URZ ;  /* 0x000000c005057890 */ /* 0x000fe2000fffe0ff */
[----:B-1----:R-:W-:Y:S01]  /*2870*/  LEA R0, R11, UR37, 0x3 ;  /* 0x000000250b007c11 */ /* 0x002fe2000f8e18ff */
[----:B------:R-:W-:Y:S01]  /*2880*/  UIADD3 UR4, UPT, UPT, UR4, 0x130, URZ ;  /* 0x0000013004047890 */ /* 0x000fe2000fffe0ff */
[----:B------:R-:W-:Y:S01]  /*2890*/  SHF.L.U32 R5, R10, 0x1f, RZ ;  /* 0x0000001f0a057819 */ /* 0x000fe200000006ff */
[----:B------:R1:W-:Y:S01]  /*28a0*/  @!P2 SYNCS.ARRIVE.TRANS64.RED RZ, [R3+URZ], R4 ;  /* 0x0000000403ffa9a7 */ /* 0x0003e200080004ff */
[----:B------:R-:W-:Y:S01]  /*28b0*/  UIADD3 UR6, UPT, UPT, UR6, 0x1, URZ ;  /* 0x0000000106067890 */ /* 0x000fe2000fffe0ff */
[----:B------:R-:W-:-:S03]  /*28c0*/  VIADD R8, R8, 0x1 ;  /* 0x0000000108087836 */ /* 0x000fc60000000000 */
[----:B------:R-:W-:Y:S02]  /*28d0*/  UISETP.NE.AND UP0, UPT, UR6, 0x2, UPT ;  /* 0x000000020600788c */ /* 0x000fe4000bf05270 */
[----:B------:R-:W-:Y:S06]  /*28e0*/  UGETNEXTWORKID.BROADCAST [UR4], [UR5] ;  /* 0x00000000040073ca */ /* 0x000fec0008000100 */
[----:B------:R-:W-:Y:S01]  /*28f0*/  USEL UR4, URZ, 0x1, UP0 ;  /* 0x00000001ff047887 */ /* 0x000fe20008000000 */
[----:B------:R-:W-:Y:S01]  /*2900*/  ISETP.NE.AND P0, PT, R8, 0x2, PT ;  /* 0x000000020800780c */ /* 0x000fe20003f05270 */
[----:B------:R-:W-:Y:S01]  /*2910*/  USEL UR6, UR6, URZ, UP0 ;  /* 0x000000ff06067287 */ /* 0x000fe20008000000 */
[----:B------:R-:W2:Y:S03]  /*2920*/  SYNCS.PHASECHK.TRANS64.TRYWAIT P1, [R0+URZ+0xc0], R5 ;  /* 0x0000c005000075a7 */ /* 0x000ea600080211ff */
[----:B------:R-:W-:Y:S01]  /*2930*/  LOP3.LUT R12, R12, UR4, RZ, 0x3c, !PT ;  /* 0x000000040c0c7c12 */ /* 0x000fe2000f8e3cff */
[----:B-12---:R-:W-:Y:S07]  /*2940*/  @!P1 BRA `(.L_x_46) ;  /* 0x0000008c000c9947 */ /* 0x006fee0003800000 */
.L_x_149:
[C---:B------:R-:W-:Y:S01]  /*2950*/  LEA R4, R11.reuse, UR37, 0x4 ;  /* 0x000000250b047c11 */ /* 0x040fe2000f8e20ff */
[----:B-1----:R-:W-:Y:S01]  /*2960*/  VIADD R0, R0, 0xd0 ;  /* 0x000000d000007836 */ /* 0x002fe20000000000 */
[----:B------:R-:W-:Y:S01]  /*2970*/  SEL R8, R8, RZ, P0 ;  /* 0x000000ff08087207 */ /* 0x000fe20000000000 */
[----:B------:R-:W-:-:S03]  /*2980*/  VIADD R11, R11, 0x1 ;  /* 0x000000010b0b7836 */ /* 0x000fc60000000000 */
[----:B------:R-:W1:Y:S01]  /*2990*/  LDS.128 R4, [R4+0x130] ;  /* 0x0001300004047984 */ /* 0x000e620000000c00 */
[----:B------:R-:W-:Y:S02]  /*29a0*/  PRMT R0, RZ, 0x654, R0 ;  /* 0x00000654ff007816 */ /* 0x000fe40000000000 */
[C---:B------:R-:W-:Y:S01]  /*29b0*/  ISETP.NE.AND P1, PT, R11.reuse, 0x2, PT ;  /* 0x000000020b00780c */ /* 0x040fe20003f25270 */
[----:B------:R-:W-:Y:S01]  /*29c0*/  @!PT LDS RZ, [RZ] ;  /* 0x00000000fffff984 */ /* 0x000fe20000000800 */
[----:B------:R-:W-:Y:S01]  /*29d0*/  @!PT LDS RZ, [RZ] ;  /* 0x00000000fffff984 */ /* 0x000fe20000000800 */
[----:B------:R-:W-:Y:S01]  /*29e0*/  @!PT LDS RZ, [RZ] ;  /* 0x00000000fffff984 */ /* 0x000fe20000000800 */
[----:B------:R-:W-:Y:S01]  /*29f0*/  @!PT LDS RZ, [RZ] ;  /* 0x00000000fffff984 */ /* 0x000fe20000000800 */
[----:B------:R2:W-:Y:S06]  /*2a00*/  MEMBAR.ALL.CTA ;  /* 0x0000000000007992 */ /* 0x0005ec0000008000 */
[----:B--2---:R-:W2:Y:S01]  /*2a10*/  FENCE.VIEW.ASYNC.S ;  /* 0x00000000000073c6 */ /* 0x004ea20000000000 */
[----:B------:R-:W-:Y:S01]  /*2a20*/  SEL R11, R11, RZ, P1 ;  /* 0x000000ff0b0b7207 */ /* 0x000fe20000800000 */
[----:B--2---:R2:W-:Y:S01]  /*2a30*/  SYNCS.ARRIVE.TRANS64.RED.A1T0 RZ, [R0+URZ], RZ ;  /* 0x000000ff00ff79a7 */ /* 0x0045e200081004ff */
[----:B-1----:R-:W-:-:S02]  /*2a40*/  LOP3.LUT P3, RZ, R6, 0x1, RZ, 0xc0, !PT ;  /* 0x0000000106ff7812 */ /* 0x002fc4000786c0ff */
[----:B------:R-:W-:-:S04]  /*2a50*/  SEL R5, RZ, 0x1, P1 ;  /* 0x00000001ff057807 */ /* 0x000fc80000800000 */
[----:B------:R-:W-:Y:S02]  /*2a60*/  LOP3.LUT R10, R10, R5, RZ, 0x3c, !PT ;  /* 0x000000050a0a7212 */ /* 0x000fe400078e3cff */
[----:B--2---:R-:W-:-:S04]  /*2a70*/  SEL R0, RZ, 0x1, P0 ;  /* 0x00000001ff007807 */ /* 0x004fc80000000000 */
[----:B------:R-:W-:Y:S01]  /*2a80*/  LOP3.LUT R9, R9, R0, RZ, 0x3c, !PT ;  /* 0x0000000009097212 */ /* 0x000fe200078e3cff */
[----:B------:R-:W-:Y:S06]  /*2a90*/  @P3 BRA `(.L_x_47) ;  /* 0xfffffffc002c3947 */ /* 0x000fec000383ffff */
[----:B------:R-:W-:Y:S01]  /*2aa0*/  ULEA UR5, UR6, UR37, 0x3 ;  /* 0x0000002506057291 */ /* 0x000fe2000f8e18ff */
[----:B------:R-:W-:-:S08]  /*2ab0*/  SHF.L.U32 R3, R12, 0x1f, RZ ;  /* 0x0000001f0c037819 */ /* 0x000fd000000006ff */
[----:B------:R-:W1:Y:S02]  /*2ac0*/  SYNCS.PHASECHK.TRANS64 P0, [UR5+0xd0], R3 ;  /* 0x0000d003ff0075a7 */ /* 0x000e640008001005 */
[----:B-1----:R-:W-:Y:S05]  /*2ad0*/  @P0 BRA `(.L_x_48) ;  /* 0x0000000000080947 */ /* 0x002fea0003800000 */
[----:B------:R-:W1:Y:S02]  /*2ae0*/  SYNCS.PHASECHK.TRANS64.TRYWAIT P0, [UR5+0xd0], R3 ;  /* 0x0000d003ff0075a7 */ /* 0x000e640008001105 */
[----:B-1----:R-:W-:Y:S05]  /*2af0*/  @!P0 BRA `(.L_x_49) ;  /* 0x0000008800b48947 */ /* 0x002fea0003800000 */
.L_x_48:
[----:B------:R-:W-:-:S04]  /*2b00*/  UIADD3 UR4, UPT, UPT, UR6, 0x1, URZ ;  /* 0x0000000106047890 */ /* 0x000fc8000fffe0ff */
[----:B------:R-:W-:-:S04]  /*2b10*/  UISETP.NE.AND UP0, UPT, UR4, 0x2, UPT ;  /* 0x000000020400788c */ /* 0x000fc8000bf05270 */
[----:B------:R-:W-:Y:S02]  /*2b20*/  USEL UR7, URZ, 0x1, UP0 ;  /* 0x00000001ff077887 */ /* 0x000fe40008000000 */
[----:B------:R-:W-:-:S04]  /*2b30*/  USEL UR4, UR4, URZ, UP0 ;  /* 0x000000ff04047287 */ /* 0x000fc80008000000 */
[----:B------:R-:W-:Y:S01]  /*2b40*/  ULEA UR4, UR4, UR37, 0x3 ;  /* 0x0000002504047291 */ /* 0x000fe2000f8e18ff */
[----:B-1----:R-:W-:-:S04]  /*2b50*/  LOP3.LUT R3, R12, UR7, RZ, 0x3c, !PT ;  /* 0x000000070c037c12 */ /* 0x002fc8000f8e3cff */
[----:B------:R-:W-:-:S04]  /*2b60*/  SHF.L.U32 R0, R3, 0x1f, RZ ;  /* 0x0000001f03007819 */ /* 0x000fc800000006ff */
[----:B------:R-:W1:Y:S02]  /*2b70*/  SYNCS.PHASECHK.TRANS64 P0, [UR4+0xd0], R0 ;  /* 0x0000d000ff0075a7 */ /* 0x000e640008001004 */
[----:B-1----:R-:W-:Y:S05]  /*2b80*/  @P0 EXIT ;  /* 0x000000000000094d */ /* 0x002fea0003800000 */
[----:B------:R-:W-:Y:S02]  /*2b90*/  SHF.L.U32 R3, R3, 0x1f, RZ ;  /* 0x0000001f03037819 */ /* 0x000fe400000006ff */
[----:B------:R-:W-:-:S07]  /*2ba0*/  MOV R0, UR4 ;  /* 0x0000000400007c02 */ /* 0x000fce0008000f00 */
.L_x_50:
[----:B-1----:R1:W2:Y:S02]  /*2bb0*/  SYNCS.PHASECHK.TRANS64.TRYWAIT P0, [R0+URZ+0xd0], R3 ;  /* 0x0000d003000075a7 */ /* 0x0022a400080011ff */
[----:B--2---:R-:W-:Y:S05]  /*2bc0*/  @!P0 NANOSLEEP.SYNCS 0x989680 ;  /* 0x009896800000895d */ /* 0x004fea0003900000 */
[----:B------:R-:W2:Y:S02]  /*2bd0*/  @!P0 SYNCS.PHASECHK.TRANS64 P0, [R0+URZ+0xd0], R3 ;  /* 0x0000d003000085a7 */ /* 0x000ea400080010ff */
[----:B--2---:R-:W-:Y:S05]  /*2be0*/  @P0 EXIT ;  /* 0x000000000000094d */ /* 0x004fea0003800000 */
[----:B------:R-:W-:Y:S05]  /*2bf0*/  BRA `(.L_x_50) ;  /* 0xfffffffc00ec7947 */ /* 0x000fea000383ffff */
.L_x_43:
[----:B------:R-:W-:-:S09]  /*2c00*/  UISETP.NE.AND UP0, UPT, UR8, URZ, UPT ;  /* 0x000000ff0800728c */ /* 0x000fd2000bf05270 */
[----:B------:R-:W-:Y:S05]  /*2c10*/  BRA.U UP0, `(.L_x_51) ;  /* 0x0000000d00347547 */ /* 0x000fea000b800000 */
[----:B------:R-:W-:Y:S01]  /*2c20*/  UMOV UR4, 0x40 ;  /* 0x0000004000047882 */ /* 0x000fe20000000000 */
[----:B------:R-:W-:Y:S01]  /*2c30*/  NOP ;  /* 0x0000000000007918 */ /* 0x000fe20000000000 */
[----:B------:R-:W-:Y:S01]  /*2c40*/  ULEA UR4, UR37, UR4, 0x18 ;  /* 0x0000000425047291 */ /* 0x000fe2000f8ec0ff */
[----:B------:R-:W-:Y:S02]  /*2c50*/  UMOV UR5, 0x400 ;  /* 0x0000040000057882 */ /* 0x000fe40000000000 */
[----:B------:R-:W-:-:S06]  /*2c60*/  ULEA UR37, UR37, UR5, 0x18 ;  /* 0x0000000525257291 */ /* 0x000fcc000f8ec0ff */
[----:B------:R-:W1:Y:S02]  /*2c70*/  LDS.U8 R0, [UR4+0x1c] ;  /* 0x00001c04ff007984 */ /* 0x000e640008000000 */
[----:B-1----:R-:W-:-:S13]  /*2c80*/  ISETP.NE.AND P0, PT, R0, RZ, PT ;  /* 0x000000ff0000720c */ /* 0x002fda0003f05270 */
[----:B------:R-:W-:Y:S05]  /*2c90*/  @P0 BRA `(.L_x_52) ;  /* 0x0000000000580947 */ /* 0x000fea0003800000 */
[----:B------:R-:W-:-:S13]  /*2ca0*/  ELECT P0, URZ, PT ;  /* 0x0000000000ff782f */ /* 0x000fda0003800000 */
[----:B------:R-:W-:Y:S05]  /*2cb0*/  @!P0 BRA `(.L_x_53) ;  /* 0x0000000000608947 */ /* 0x000fea0003800000 */
[----:B------:R-:W-:Y:S01]  /*2cc0*/  UMOV UR5, 0x10 ;  /* 0x0000001000057882 */ /* 0x000fe20000000000 */
[----:B------:R-:W-:Y:S01]  /*2cd0*/  HFMA2 R0, -RZ, RZ, 0, 5.9604644775390625e-08 ;  /* 0x00000001ff007431 */ /* 0x000fe200000001ff */
[----:B------:R-:W-:-:S03]  /*2ce0*/  MOV R2, 0xffff ;  /* 0x0000ffff00027802 */ /* 0x000fc60000000f00 */
[----:B------:R-:W-:Y:S04]  /*2cf0*/  DEPBAR.LE SB1, 0x36 ;  /* 0x00009d800000791a */ /* 0x000fe80000000000 */
[----:B------:R-:W1:Y:S02]  /*2d00*/  UTCATOMSWS.FIND_AND_SET.ALIGN UP0, UR5, UR5 ;  /* 0x00000005000575e3 */ /* 0x000e640008000800 */
[----:B-1----:R-:W-:Y:S01]  /*2d10*/  MOV R3, UR5 ;  /* 0x0000000500037c02 */ /* 0x002fe20008000f00 */
[----:B------:R-:W-:Y:S06]  /*2d20*/  BRA.U UP0, `(.L_x_54) ;  /* 0x0000000100187547 */ /* 0x000fec000b800000 */
.L_x_55:
[----:B------:R-:W-:Y:S05]  /*2d30*/  NANOSLEEP 0x64 ;  /* 0x000000640000795d */ /* 0x000fea0003800000 */
[----:B------:R-:W-:-:S05]  /*2d40*/  UMOV UR5, 0x10 ;  /* 0x0000001000057882 */ /* 0x000fca0000000000 */
[----:B------:R-:W-:Y:S04]  /*2d50*/  DEPBAR.LE SB1, 0x36 ;  /* 0x00009d800000791a */ /* 0x000fe80000000000 */
[----:B------:R-:W1:Y:S02]  /*2d60*/  UTCATOMSWS.FIND_AND_SET.ALIGN UP0, UR5, UR5 ;  /* 0x00000005000575e3 */ /* 0x000e640008000800 */
[----:B-1----:R-:W-:Y:S01]  /*2d70*/  MOV R3, UR5 ;  /* 0x0000000500037c02 */ /* 0x002fe20008000f00 */
[----:B------:R-:W-:Y:S05]  /*2d80*/  BRA.U !UP0, `(.L_x_55) ;  /* 0xfffffffd08e87547 */ /* 0x000fea000b83ffff */
.L_x_54:
[-C--:B------:R-:W-:Y:S02]  /*2d90*/  SHF.L.U32 R2, R2, R3.reuse, RZ ;  /* 0x0000000302027219 */ /* 0x080fe400000006ff */
[----:B------:R-:W-:Y:S01]  /*2da0*/  SHF.L.U32 R0, R0, R3, RZ ;  /* 0x0000000300007219 */ /* 0x000fe200000006ff */
[----:B------:R-:W-:Y:S02]  /*2db0*/  IMAD.SHL.U32 R3, R3, 0x20, RZ ;  /* 0x0000002003037824 */ /* 0x000fe400078e00ff */
[----:B------:R1:W-:Y:S04]  /*2dc0*/  ATOMS.OR RZ, [UR4+0x14], R2 ;  /* 0x00001402ffff798c */ /* 0x0003e8000b000004 */
[----:B------:R1:W-:Y:S04]  /*2dd0*/  ATOMS.OR RZ, [UR4+0x18], R0 ;  /* 0x00001800ffff798c */ /* 0x0003e8000b000004 */
[----:B------:R1:W-:Y:S01]  /*2de0*/  STS [UR37+0x150], R3 ;  /* 0x00015003ff007988 */ /* 0x0003e20008000825 */
[----:B------:R-:W-:Y:S05]  /*2df0*/  BRA `(.L_x_53) ;  /* 0x0000000000107947 */ /* 0x000fea0003800000 */
.L_x_52:
[----:B------:R-:W-:Y:S02]  /*2e00*/  MOV R0, 0xffffffff ;  /* 0xffffffff00007802 */ /* 0x000fe40000000f00 */
[----:B------:R-:W-:-:S03]  /*2e10*/  MOV R2, 0x2e40 ;  /* 0x00002e4000027802 */ /* 0x000fc60000000f00 */
[----:B------:R1:W-:Y:S04]  /*2e20*/  STS [UR37+0x150], R0 ;  /* 0x00015000ff007988 */ /* 0x0003e80008000825 */
[----:B-1-3-5:R-:W-:Y:S05]  /*2e30*/  CALL.REL.NOINC `($__internal_1_$__cuda_sm10x_tcgen05_guardrail_trap_phase_invalid_during_alloc) ;  /* 0x0000008c00c87944 */ /* 0x02afea0003c00000 */
.L_x_53:
[----:B------:R-:W-:Y:S05]  /*2e40*/  WARPSYNC.ALL ;  /* 0x0000000000007948 */ /* 0x000fea0003800000 */
[----:B------:R-:W2:Y:S01]  /*2e50*/  S2UR UR6, SR_CgaCtaId ;  /* 0x00000000000679c3 */ /* 0x000ea20000008800 */
[----:B------:R-:W-:Y:S01]  /*2e60*/  UMOV UR4, 0x400 ;  /* 0x0000040000047882 */ /* 0x000fe20000000000 */
[----:B------:R-:W-:-:S06]  /*2e70*/  NOP ;  /* 0x0000000000007918 */ /* 0x000fcc0000000000 */
[----:B------:R-:W-:Y:S06]  /*2e80*/  BAR.ARV 0x6, 0xa0 ;  /* 0x0182800000007b1d */ /* 0x000fec0000002000 */
[----:B------:R-:W4:Y:S01]  /*2e90*/  LDCU UR7, c[0x0][0x38c] ;  /* 0x00007180ff0777ac */ /* 0x000f220008000800 */
[----:B------:R-:W-:Y:S01]  /*2ea0*/  IMAD.MOV.U32 R11, RZ, RZ, 0x1 ;  /* 0x00000001ff0b7424 */ /* 0x000fe200078e00ff */
[----:B------:R-:W-:Y:S01]  /*2eb0*/  CS2R R8, SRZ ;  /* 0x0000000000087805 */ /* 0x000fe2000001ff00 */
[----:B------:R-:W-:Y:S01]  /*2ec0*/  IMAD.MOV.U32 R10, RZ, RZ, RZ ;  /* 0x000000ffff0a7224 */ /* 0x000fe200078e00ff */
[----:B------:R-:W-:Y:S01]  /*2ed0*/  UMOV UR18, URZ ;  /* 0x000000ff00127c82 */ /* 0x000fe20008000000 */
[----:B------:R-:W-:Y:S01]  /*2ee0*/  UMOV UR17, URZ ;  /* 0x000000ff00117c82 */ /* 0x000fe20008000000 */
[----:B------:R-:W-:Y:S01]  /*2ef0*/  UMOV UR22, 0x0 ;  /* 0x0000000000167882 */ /* 0x000fe20000000000 */
[----:B------:R-:W-:Y:S01]  /*2f00*/  UMOV UR23, 0x8400010 ;  /* 0x0840001000177882 */ /* 0x000fe20000000000 */
[----:B------:R-:W-:Y:S01]  /*2f10*/  UMOV UR20, 0x0 ;  /* 0x0000000000147882 */ /* 0x000fe20000000000 */
[----:B------:R-:W-:Y:S01]  /*2f20*/  UMOV UR21, 0x8400010 ;  /* 0x0840001000157882 */ /* 0x000fe20000000000 */
[----:B--2---:R-:W-:Y:S01]  /*2f30*/  ULEA UR6, UR6, UR4, 0x18 ;  /* 0x0000000406067291 */ /* 0x004fe2000f8ec0ff */
[----:B------:R-:W2:Y:S03]  /*2f40*/  LDCU UR4, c[0x0][0x38c] ;  /* 0x00007180ff0477ac */ /* 0x000ea60008000800 */
[----:B------:R-:W-:-:S02]  /*2f50*/  UIADD3 UR11, UPT, UPT, UR6, 0xc400, URZ ;  /* 0x0000c400060b7890 */ /* 0x000fc4000fffe0ff */
[----:B----4-:R-:W-:-:S03]  /*2f60*/  UIADD3 UR7, UPT, UPT, UR7, 0x3f, URZ ;  /* 0x0000003f07077890 */ /* 0x010fc6000fffe0ff */
[----:B-1----:R-:W1:Y:S01]  /*2f70*/  LDS R0, [UR6+0x150] ;  /* 0x00015006ff007984 */ /* 0x002e620008000800 */
[----:B------:R-:W-:Y:S02]  /*2f80*/  UIADD3 UR12, UPT, UPT, UR6, 0x1a400, URZ ;  /* 0x0001a400060c7890 */ /* 0x000fe4000fffe0ff */
[----:B------:R-:W-:Y:S02]  /*2f90*/  USHF.R.S32.HI UR5, URZ, 0x1f, UR7 ;  /* 0x0000001fff057899 */ /* 0x000fe40008011407 */
[----:B------:R-:W-:Y:S02]  /*2fa0*/  USHF.R.U32.HI UR11, URZ, 0x4, UR11 ;  /* 0x00000004ff0b7899 */ /* 0x000fe4000801160b */
[----:B------:R-:W-:Y:S02]  /*2fb0*/  ULEA.HI UR5, UR5, UR7, URZ, 0x6 ;  /* 0x0000000705057291 */ /* 0x000fe4000f8f30ff */
[----:B------:R-:W-:Y:S02]  /*2fc0*/  USHF.R.U32.HI UR12, URZ, 0x4, UR12 ;  /* 0x00000004ff0c7899 */ /* 0x000fe4000801160c */
[----:B------:R-:W-:-:S02]  /*2fd0*/  USHF.R.S32.HI UR5, URZ, 0x6, UR5 ;  /* 0x00000006ff057899 */ /* 0x000fc40008011405 */
[----:B------:R-:W-:Y:S02]  /*2fe0*/  ULOP3.LUT UR11, UR11, 0x3fff, URZ, 0xc0, !UPT ;  /* 0x00003fff0b0b7892 */ /* 0x000fe4000f8ec0ff */
[----:B------:R-:W-:Y:S02]  /*2ff0*/  UISETP.LT.AND UP0, UPT, UR5, 0x1, UPT ;  /* 0x000000010500788c */ /* 0x000fe4000bf01270 */
[----:B------:R-:W-:Y:S02]  /*3000*/  ULOP3.LUT UR12, UR12, 0x3fff, URZ, 0xc0, !UPT ;  /* 0x00003fff0c0c7892 */ /* 0x000fe4000f8ec0ff */
[----:B------:R-:W-:Y:S02]  /*3010*/  USEL UR10, UR5, 0x1, !UP0 ;  /* 0x00000001050a7887 */ /* 0x000fe4000c000000 */
[----:B------:R-:W-:Y:S02]  /*3020*/  ULOP3.LUT UR11, UR11, 0x10000, URZ, 0xfc, !UPT ;  /* 0x000100000b0b7892 */ /* 0x000fe4000f8efcff */
[----:B------:R-:W-:-:S02]  /*3030*/  ULOP3.LUT UR12, UR12, 0x10000, URZ, 0xfc, !UPT ;  /* 0x000100000c0c7892 */ /* 0x000fc4000f8efcff */
[----:B------:R-:W-:Y:S02]  /*3040*/  UIADD3 UR10, UPT, UPT, -UR10, URZ, URZ ;  /* 0x000000ff0a0a7290 */ /* 0x000fe4000fffe1ff */
[----:B--2---:R-:W-:Y:S01]  /*3050*/  UISETP.GE.AND UP3, UPT, UR4, 0x1, UPT ;  /* 0x000000010400788c */ /* 0x004fe2000bf66270 */
[----:B-1----:R-:W-:-:S15]  /*3060*/  R2UR UR19, R0 ;  /* 0x00000000001372ca */ /* 0x002fde00000e0000 */
.L_x_62:
[----:B------:R-:W-:Y:S02]  /*3070*/  LEA R0, R10, UR6, 0x3 ;  /* 0x000000060a007c11 */ /* 0x000fe4000f8e18ff */
[----:B------:R-:W-:Y:S02]  /*3080*/  SHF.L.U32 R5, R9, 0x1f, RZ ;  /* 0x0000001f09057819 */ /* 0x000fe400000006ff */
[----:B------:R-:W-:Y:S01]  /*3090*/  PLOP3.LUT P0, PT, PT, PT, UP3, 0x80, 0x8 ;  /* 0x000000000008781c */ /* 0x000fe20003f0f038 */
[----:B------:R-:W-:Y:S01]  /*30a0*/  VIADD R3, R0, 0xd0 ;  /* 0x000000d000037836 */ /* 0x000fe20000000000 */
[----:B-1----:R-:W1:Y:S02]  /*30b0*/  SYNCS.PHASECHK.TRANS64.TRYWAIT P1, [R0+URZ+0xc0], R5 ;  /* 0x0000c005000075a7 */ /* 0x002e6400080211ff */
[----:B-1--4-:R-:W-:Y:S09]  /*30c0*/  @!P1 BRA `(.L_x_56) ;  /* 0x0000008400589947 */ /* 0x012ff20003800000 */
.L_x_151:
[----:B------:R-:W-:Y:S01]  /*30d0*/  LEA R4, R10, UR6, 0x4 ;  /* 0x000000060a047c11 */ /* 0x000fe2000f8e20ff */
[----:B------:R-:W-:Y:S01]  /*30e0*/  @UP3 ULEA UR4, UR17, UR6, 0x3 ;  /* 0x0000000611043291 */ /* 0x000fe2000f8e18ff */
[----:B------:R-:W-:Y:S01]  /*30f0*/  PLOP3.LUT P2, PT, PT, PT, PT, 0x80, 0x8 ;  /* 0x000000000008781c */ /* 0x000fe20003f4f070 */
[----:B------:R-:W-:Y:S01]  /*3100*/  ULEA UR8, UR18, UR6, 0x3 ;  /* 0x0000000612087291 */ /* 0x000fe2000f8e18ff */
[----:B------:R-:W-:Y:S01]  /*3110*/  PRMT R3, RZ, 0x654, R3 ;  /* 0x00000654ff037816 */ /* 0x000fe20000000003 */
[----:B------:R-:W-:Y:S01]  /*3120*/  ULEA UR9, UR18, UR19, 0x8 ;  /* 0x0000001312097291 */ /* 0x000fe2000f8e40ff */
[----:B-1----:R-:W1:Y:S01]  /*3130*/  LDS.128 R4, [R4+0x130] ;  /* 0x0001300004047984 */ /* 0x002e620000000c00 */
[----:B------:R-:W-:Y:S02]  /*3140*/  @P0 SHF.L.U32 R2, R8, 0x1f, RZ ;  /* 0x0000001f08020819 */ /* 0x000fe400000006ff */
[----:B------:R-:W-:Y:S01]  /*3150*/  SHF.L.U32 R0, R11, 0x1f, RZ ;  /* 0x0000001f0b007819 */ /* 0x000fe200000006ff */
[----:B------:R-:W-:Y:S01]  /*3160*/  @!PT LDS RZ, [RZ] ;  /* 0x00000000fffff984 */ /* 0x000fe20000000800 */
[----:B------:R-:W-:Y:S01]  /*3170*/  @!PT LDS RZ, [RZ] ;  /* 0x00000000fffff984 */ /* 0x000fe20000000800 */
[----:B------:R-:W-:Y:S01]  /*3180*/  @!PT LDS RZ, [RZ] ;  /* 0x00000000fffff984 */ /* 0x000fe20000000800 */
[----:B------:R-:W-:Y:S01]  /*3190*/  @!PT LDS RZ, [RZ] ;  /* 0x00000000fffff984 */ /* 0x000fe20000000800 */
[----:B------:R2:W-:Y:S06]  /*31a0*/  MEMBAR.ALL.CTA ;  /* 0x0000000000007992 */ /* 0x0005ec0000008000 */
[----:B--2---:R-:W2:Y:S02]  /*31b0*/  FENCE.VIEW.ASYNC.S ;  /* 0x00000000000073c6 */ /* 0x004ea40000000000 */
[----:B--2---:R2:W-:Y:S01]  /*31c0*/  SYNCS.ARRIVE.TRANS64.RED.A1T0 RZ, [R3+URZ], RZ ;  /* 0x000000ff03ff79a7 */ /* 0x0045e200081004ff */
[----:B------:R2:W4:Y:S01]  /*31d0*/  @P0 SYNCS.PHASECHK.TRANS64.TRYWAIT P2, [UR4], R2 ;  /* 0x00000002ff0005a7 */ /* 0x0005220008041104 */
[----:B-1----:R-:W-:Y:S01]  /*31e0*/  LOP3.LUT P1, RZ, R6, 0x1, RZ, 0xc0, !PT ;  /* 0x0000000106ff7812 */ /* 0x002fe2000782c0ff */
[----:B------:R-:W1:Y:S02]  /*31f0*/  SYNCS.PHASECHK.TRANS64.TRYWAIT P0, [UR8+0xf0], R0 ;  /* 0x0000f000ff0075a7 */ /* 0x000e640008001108 */
[----:B-12-4-:R-:W-:Y:S10]  /*3200*/  @!P0 BRA `(.L_x_57) ;  /* 0x00000084001c8947 */ /* 0x016ff40003800000 */
.L_x_153:
[----:B------:R-:W-:Y:S01]  /*3210*/  IADD3 R10, PT, PT, R10, 0x1, RZ ;  /* 0x000000010a0a7810 */ /* 0x000fe20007ffe0ff */
[----:B------:R-:W-:Y:S06]  /*3220*/  BRA.U !UP3, `(.L_x_58) ;  /* 0x000000010b987547 */ /* 0x000fec000b800000 */
[----:B------:R-:W-:Y:S01]  /*3230*/  UPLOP3.LUT UP4, UPT, UPT, UPT, UPT, 0x40, 0x4 ;  /* 0x000000000004789c */ /* 0x000fe20003f8e870 */
[----:B------:R-:W-:Y:S01]  /*3240*/  UMOV UR16, UR10 ;  /* 0x0000000a00107c82 */ /* 0x000fe20008000000 */
[----:B------:R-:W-:Y:S01]  /*3250*/  UMOV UR15, UR5 ;  /* 0x00000005000f7c82 */ /* 0x000fe20008000000 */
[----:B------:R-:W-:-:S08]  /*3260*/  UMOV UR14, UR17 ;  /* 0x00000011000e7c82 */ /* 0x000fd00008000000 */
.L_x_61:
[----:B------:R-:W-:Y:S02]  /*3270*/  UIADD3 UR16, UPT, UPT, UR16, 0x1, URZ ;  /* 0x0000000110107890 */ /* 0x000fe4000fffe0ff */
[----:B--2---:R-:W-:Y:S02]  /*3280*/  ULEA UR7, UR14, UR6, 0x3 ;  /* 0x000000060e077291 */ /* 0x004fe4000f8e18ff */
[----:B------:R-:W-:Y:S01]  /*3290*/  UISETP.NE.AND UP0, UPT, UR16, URZ, UPT ;  /* 0x000000ff1000728c */ /* 0x000fe2000bf05270 */
[----:B----4-:R-:W-:Y:S10]  /*32a0*/  @P2 BRA `(.L_x_59) ;  /* 0x00000000000c2947 */ /* 0x010ff40003800000 */
[----:B-1----:R-:W-:Y:S04]  /*32b0*/  SHF.L.U32 R3, R8, 0x1f, RZ ;  /* 0x0000001f08037819 */ /* 0x002fe800000006ff */
[----:B------:R-:W1:Y:S02]  /*32c0*/  SYNCS.PHASECHK.TRANS64.TRYWAIT P0, [UR7], R3 ;  /* 0x00000003ff0075a7 */ /* 0x000e640008001107 */
[----:B-1----:R-:W-:Y:S05]  /*32d0*/  @!P0 BRA `(.L_x_60) ;  /* 0x0000008400008947 */ /* 0x002fea0003800000 */
.L_x_59:
[----:B------:R-:W-:Y:S01]  /*32e0*/  UISETP.NE.AND UP1, UPT, UR15, 0x1, UPT ;  /* 0x000000010f00788c */ /* 0x000fe2000bf25270 */
[----:B------:R-:W-:Y:S01]  /*32f0*/  PLOP3.LUT P2, PT, PT, PT, PT, 0x80, 0x8 ;  /* 0x000000000008781c */ /* 0x000fe20003f4f070 */
[----:B------:R-:W-:Y:S02]  /*3300*/  UIADD3 UR17, UPT, UPT, UR14, 0x1, URZ ;  /* 0x000000010e117890 */ /* 0x000fe4000fffe0ff */
[----:B------:R-:W-:Y:S02]  /*3310*/  ULEA UR24, UR14, UR12, 0xa ;  /* 0x0000000c0e187291 */ /* 0x000fe4000f8e50ff */
[----:B------:R-:W-:Y:S01]  /*3320*/  UISETP.NE.AND UP2, UPT, UR17, 0x7, UPT ;  /* 0x000000071100788c */ /* 0x000fe2000bf45270 */
[----:B------:R-:W-:Y:S01]  /*3330*/  PLOP3.LUT P0, PT, PT, PT, UP1, 0x80, 0x8 ;  /* 0x000000000008781c */ /* 0x000fe20003f0f018 */
[----:B------:R-:W-:Y:S02]  /*3340*/  ULEA UR26, UR14, UR11, 0x9 ;  /* 0x0000000b0e1a7291 */ /* 0x000fe4000f8e48ff */
[----:B------:R-:W-:Y:S02]  /*3350*/  USEL UR13, URZ, 0x1, UP2 ;  /* 0x00000001ff0d7887 */ /* 0x000fe40009000000 */
[----:B------:R-:W-:Y:S02]  /*3360*/  USEL UR17, UR17, URZ, UP2 ;  /* 0x000000ff11117287 */ /* 0x000fe40009000000 */
[----:B------:R-:W-:Y:S02]  /*3370*/  UIADD3 UR30, UPT, UPT, UR24, 0x2, URZ ;  /* 0x00000002181e7890 */ /* 0x000fe4000fffe0ff */
[----:B------:R-:W-:Y:S01]  /*3380*/  @UP1 ULEA UR4, UR17, UR6, 0x3 ;  /* 0x0000000611041291 */ /* 0x000fe2000f8e18ff */
[----:B------:R-:W-:Y:S01]  /*3390*/  LOP3.LUT R8, R8, UR13, RZ, 0x3c, !PT ;  /* 0x0000000d08087c12 */ /* 0x000fe2000f8e3cff */
[----:B------:R-:W-:Y:S02]  /*33a0*/  UIADD3 UR28, UPT, UPT, UR26, 0x2, URZ ;  /* 0x000000021a1c7890 */ /* 0x000fe4000fffe0ff */
[----:B------:R-:W-:Y:S01]  /*33b0*/  UIADD3 UR7, UPT, UPT, UR7, 0x38, URZ ;  /* 0x0000003807077890 */ /* 0x000fe2000fffe0ff */
[----:B-1----:R-:W-:Y:S01]  /*33c0*/  @P0 SHF.L.U32 R0, R8, 0x1f, RZ ;  /* 0x0000001f08000819 */ /* 0x002fe200000006ff */
[----:B------:R-:W-:Y:S01]  /*33d0*/  UMOV UR25, 0x80004020 ;  /* 0x8000402000197882 */ /* 0x000fe20000000000 */
[----:B------:R-:W-:Y:S01]  /*33e0*/  UMOV UR27, 0x80004020 ;  /* 0x80004020001b7882 */ /* 0x000fe20000000000 */
[----:B------:R-:W-:Y:S01]  /*33f0*/  UMOV UR31, 0x80004020 ;  /* 0x80004020001f7882 */ /* 0x000fe20000000000 */
[----:B------:R2:W4:Y:S01]  /*3400*/  @P0 SYNCS.PHASECHK.TRANS64.TRYWAIT P2, [UR4], R0 ;  /* 0x00000000ff0005a7 */ /* 0x0005220008041104 */
[----:B------:R-:W-:Y:S01]  /*3410*/  UIADD3 UR15, UPT, UPT, UR15, -0x1, URZ ;  /* 0xffffffff0f0f7890 */ /* 0x000fe2000fffe0ff */
[----:B------:R2:W-:Y:S01]  /*3420*/  UTCQMMA gdesc[UR26], gdesc[UR24], tmem[UR9], tmem[UR22], idesc[UR23], UP4 ;  /* 0x00ff16181a0075ea */ /* 0x0005e2000a000309 */
[----:B------:R-:W-:Y:S01]  /*3430*/  UPLOP3.LUT UP4, UPT, UPT, UPT, UPT, 0x80, 0x8 ;  /* 0x000000000008789c */ /* 0x000fe20003f8f070 */
[----:B------:R-:W-:Y:S01]  /*3440*/  UMOV UR29, 0x80004020 ;  /* 0x80004020001d7882 */ /* 0x000fe20000000000 */
[----:B------:R-:W-:Y:S01]  /*3450*/  UMOV UR14, UR17 ;  /* 0x00000011000e7c82 */ /* 0x000fe20008000000 */
[----:B------:R2:W-:Y:S01]  /*3460*/  UTCQMMA gdesc[UR28], gdesc[UR30], tmem[UR9], tmem[UR20], idesc[UR21], UPT ;  /* 0x00ff141e1c0075ea */ /* 0x0005e2000b800309 */
[----:B------:R2:W-:Y:S01]  /*3470*/  UTCBAR [UR7], URZ ;  /* 0x000000ff070073e9 */ /* 0x0005e200080000ff */
[----:B------:R-:W-:Y:S06]  /*3480*/  BRA.U UP0, `(.L_x_61) ;  /* 0xfffffffd00787547 */ /* 0x000fec000b83ffff */
.L_x_58:
[----:B------:R-:W-:Y:S01]  /*3490*/  UIADD3 UR18, UPT, UPT, UR18, 0x1, URZ ;  /* 0x0000000112127890 */ /* 0x000fe2000fffe0ff */
[C---:B------:R-:W-:Y:S01]  /*34a0*/  ISETP.NE.AND P0, PT, R10.reuse, 0x2, PT ;  /* 0x000000020a00780c */ /* 0x040fe20003f05270 */
[----:B------:R-:W-:Y:S02]  /*34b0*/  UIADD3 UR8, UPT, UPT, UR8, 0xe0, URZ ;  /* 0x000000e008087890 */ /* 0x000fe4000fffe0ff */
[----:B------:R-:W-:Y:S01]  /*34c0*/  UISETP.NE.AND UP0, UPT, UR18, 0x2, UPT ;  /* 0x000000021200788c */ /* 0x000fe2000bf05270 */
[----:B-12---:R-:W-:Y:S02]  /*34d0*/  SEL R0, RZ, 0x1, P0 ;  /* 0x00000001ff007807 */ /* 0x006fe40000000000 */
[----:B------:R-:W-:Y:S01]  /*34e0*/  SEL R10, R10, RZ, P0 ;  /* 0x000000ff0a0a7207 */ /* 0x000fe20000000000 */
[----:B------:R-:W-:Y:S01]  /*34f0*/  USEL UR4, URZ, 0x1, UP0 ;  /* 0x00000001ff047887 */ /* 0x000fe20008000000 */
[----:B------:R-:W-:Y:S01]  /*3500*/  LOP3.LUT R9, R9, R0, RZ, 0x3c, !PT ;  /* 0x0000000009097212 */ /* 0x000fe200078e3cff */
[----:B------:R-:W-:Y:S01]  /*3510*/  USEL UR18, UR18, URZ, UP0 ;  /* 0x000000ff12127287 */ /* 0x000fe20008000000 */
[----:B------:R1:W-:Y:S03]  /*3520*/  UTCBAR [UR8], URZ ;  /* 0x000000ff080073e9 */ /* 0x0003e600080000ff */
[----:B------:R-:W-:Y:S01]  /*3530*/  LOP3.LUT R11, R11, UR4, RZ, 0x3c, !PT ;  /* 0x000000040b0b7c12 */ /* 0x000fe2000f8e3cff */
[----:B------:R-:W-:Y:S07]  /*3540*/  @P1 BRA `(.L_x_62) ;  /* 0xfffffff800c81947 */ /* 0x000fee000383ffff */
[----:B------:R-:W2:Y:S01]  /*3550*/  S2UR UR4, SR_CgaCtaId ;  /* 0x00000000000479c3 */ /* 0x000ea20000008800 */
[----:B------:R-:W-:Y:S01]  /*3560*/  ELECT P0, URZ, PT ;  /* 0x0000000000ff782f */ /* 0x000fe20003800000 */
[----:B------:R-:W-:Y:S01]  /*3570*/  IMAD.MOV.U32 R0, RZ, RZ, 0x1 ;  /* 0x00000001ff007424 */ /* 0x000fe200078e00ff */
[----:B------:R-:W-:Y:S01]  /*3580*/  UIADD3 UR6, UPT, UPT, UR6, 0xf0, URZ ;  /* 0x000000f006067890 */ /* 0x000fe2000fffe0ff */
[----:B------:R-:W-:Y:S01]  /*3590*/  SHF.L.U32 R3, R11, 0x1f, RZ ;  /* 0x0000001f0b037819 */ /* 0x000fe200000006ff */
[----:B------:R-:W-:-:S03]  /*35a0*/  UMOV UR5, 0x40 ;  /* 0x0000004000057882 */ /* 0x000fc60000000000 */
[----:B------:R-:W-:Y:S01]  /*35b0*/  UVIRTCOUNT.DEALLOC.SMPOOL 0x80 ;  /* 0x000000800000784c */ /* 0x000fe20000000000 */
[----:B--2---:R-:W-:Y:S02]  /*35c0*/  ULEA UR4, UR4, UR5, 0x18 ;  /* 0x0000000504047291 */ /* 0x004fe4000f8ec0ff */
[----:B------:R-:W-:-:S07]  /*35d0*/  ULEA UR5, UR18, UR6, 0x3 ;  /* 0x0000000612057291 */ /* 0x000fce000f8e18ff */
[----:B------:R2:W-:Y:S02]  /*35e0*/  @P0 STS.U8 [UR4+0x1c], R0 ;  /* 0x00001c00ff000988 */ /* 0x0005e40008000004 */
[----:B------:R-:W3:Y:S02]  /*35f0*/  SYNCS.PHASECHK.TRANS64.TRYWAIT P0, [UR5], R3 ;  /* 0x00000003ff0075a7 */ /* 0x000ee40008001105 */
[----:B--23--:R-:W-:Y:S05]  /*3600*/  @!P0 BRA `(.L_x_63) ;  /* 0x00000080004c8947 */ /* 0x00cfea0003800000 */
.L_x_156:
[----:B------:R-:W-:-:S04]  /*3610*/  UIADD3 UR7, UPT, UPT, UR18, 0x1, URZ ;  /* 0x0000000112077890 */ /* 0x000fc8000fffe0ff */
[----:B------:R-:W-:-:S04]  /*3620*/  UISETP.NE.AND UP0, UPT, UR7, 0x2, UPT ;  /* 0x000000020700788c */ /* 0x000fc8000bf05270 */
[----:B------:R-:W-:Y:S02]  /*3630*/  USEL UR5, URZ, 0x1, UP0 ;  /* 0x00000001ff057887 */ /* 0x000fe40008000000 */
[----:B------:R-:W-:-:S04]  /*3640*/  USEL UR7, UR7, URZ, UP0 ;  /* 0x000000ff07077287 */ /* 0x000fc80008000000 */
[----:B------:R-:W-:Y:S01]  /*3650*/  ULEA UR7, UR7, UR6, 0x3 ;  /* 0x0000000607077291 */ /* 0x000fe2000f8e18ff */
[----:B--2---:R-:W-:-:S04]  /*3660*/  LOP3.LUT R3, R11, UR5, RZ, 0x3c, !PT ;  /* 0x000000050b037c12 */ /* 0x004fc8000f8e3cff */
[----:B------:R-:W-:-:S04]  /*3670*/  SHF.L.U32 R3, R3, 0x1f, RZ ;  /* 0x0000001f03037819 */ /* 0x000fc800000006ff */
[----:B------:R-:W2:Y:S02]  /*3680*/  SYNCS.PHASECHK.TRANS64.TRYWAIT P0, [UR7], R3 ;  /* 0x00000003ff0075a7 */ /* 0x000ea40008001107 */
[----:B--2---:R-:W-:Y:S05]  /*3690*/  @!P0 BRA `(.L_x_64) ;  /* 0x0000008000408947 */ /* 0x004fea0003800000 */
.L_x_158:
[----:B------:R-:W-:Y:S01]  /*36a0*/  NOP ;  /* 0x0000000000007918 */ /* 0x000fe20000000000 */
[----:B--2---:R-:W2:Y:S01]  /*36b0*/  LDS R0, [UR4+0x14] ;  /* 0x00001404ff007984 */ /* 0x004ea20008000800 */
[----:B------:R-:W-:Y:S01]  /*36c0*/  ULOP3.LUT UR6, UR19, 0xffff, URZ, 0xc0, !UPT ;  /* 0x0000ffff13067892 */ /* 0x000fe2000f8ec0ff */
[----:B-1----:R-:W-:Y:S01]  /*36d0*/  UMOV UR8, 0xffff ;  /* 0x0000ffff00087882 */ /* 0x002fe20000000000 */
[----:B------:R-:W-:Y:S02]  /*36e0*/  UMOV UR5, 0x1 ;  /* 0x0000000100057882 */ /* 0x000fe40000000000 */
[----:B------:R-:W-:-:S04]  /*36f0*/  USHF.R.U32.HI UR6, URZ, 0x5, UR6 ;  /* 0x00000005ff067899 */ /* 0x000fc80008011606 */
[----:B------:R-:W-:Y:S02]  /*3700*/  USHF.L.U32 UR8, UR8, UR6, URZ ;  /* 0x0000000608087299 */ /* 0x000fe400080006ff */
[----:B------:R-:W-:-:S04]  /*3710*/  USHF.L.U32 UR5, UR5, UR6, URZ ;  /* 0x0000000605057299 */ /* 0x000fc800080006ff */
[----:B--2---:R-:W-:-:S04]  /*3720*/  LOP3.LUT R0, R0, UR8, RZ, 0xc0, !PT ;  /* 0x0000000800007c12 */ /* 0x004fc8000f8ec0ff */
[----:B------:R-:W-:-:S13]  /*3730*/  ISETP.NE.AND P0, PT, R0, UR8, PT ;  /* 0x0000000800007c0c */ /* 0x000fda000bf05270 */
[----:B------:R-:W-:Y:S05]  /*3740*/  @P0 BRA `(.L_x_65) ;  /* 0x0000000000580947 */ /* 0x000fea0003800000 */
[----:B------:R-:W1:Y:S02]  /*3750*/  LDS R0, [UR4+0x18] ;  /* 0x00001804ff007984 */ /* 0x000e640008000800 */
[----:B-1----:R-:W-:-:S04]  /*3760*/  LOP3.LUT R0, R0, UR5, RZ, 0xc0, !PT ;  /* 0x0000000500007c12 */ /* 0x002fc8000f8ec0ff */
[----:B------:R-:W-:-:S13]  /*3770*/  ISETP.NE.AND P0, PT, R0, UR5, PT ;  /* 0x0000000500007c0c */ /* 0x000fda000bf05270 */
[----:B------:R-:W-:Y:S05]  /*3780*/  @P0 BRA `(.L_x_66) ;  /* 0x00000000003c0947 */ /* 0x000fea0003800000 */
[----:B------:R-:W1:Y:S01]  /*3790*/  S2R R2, SR_LANEID ;  /* 0x0000000000027919 */ /* 0x000e620000000000 */
[----:B------:R-:W-:Y:S01]  /*37a0*/  ULOP3.LUT UR8, URZ, UR8, URZ, 0x33, !UPT ;  /* 0x00000008ff087292 */ /* 0x000fe2000f8e33ff */
[----:B------:R-:W-:Y:S01]  /*37b0*/  LOP3.LUT R4, RZ, UR5, RZ, 0x33, !PT ;  /* 0x00000005ff047c12 */ /* 0x000fe2000f8e33ff */
[----:B------:R-:W-:Y:S02]  /*37c0*/  VOTEU.ANY UR7, UPT, PT ;  /* 0x0000000000077886 */ /* 0x000fe400038e0100 */
[----:B------:R-:W-:Y:S01]  /*37d0*/  UFLO.U32 UR7, UR7 ;  /* 0x00000007000772bd */ /* 0x000fe200080e0000 */
[----:B------:R-:W2:Y:S01]  /*37e0*/  REDUX UR5, R4 ;  /* 0x00000000040573c4 */ /* 0x000ea20000000000 */
[----:B------:R-:W-:-:S06]  /*37f0*/  IMAD.U32 R0, RZ, RZ, UR8 ;  /* 0x00000008ff007e24 */ /* 0x000fcc000f8e00ff */
[----:B------:R3:W-:Y:S01]  /*3800*/  UTCATOMSWS.AND URZ, UR8 ;  /* 0x0000000800ff79e3 */ /* 0x0007e20008000000 */
[----:B------:R-:W4:Y:S01]  /*3810*/  REDUX UR6, R0 ;  /* 0x00000000000673c4 */ /* 0x000f220000000000 */
[----:B-1----:R-:W-:Y:S01]  /*3820*/  ISETP.EQ.U32.AND P0, PT, R2, UR7, PT ;  /* 0x0000000702007c0c */ /* 0x002fe2000bf02070 */
[----:B--2---:R-:W-:Y:S01]  /*3830*/  IMAD.U32 R2, RZ, RZ, UR5 ;  /* 0x00000005ff027e24 */ /* 0x004fe2000f8e00ff */
[----:B----4-:R-:W-:-:S11]  /*3840*/  MOV R3, UR6 ;  /* 0x0000000600037c02 */ /* 0x010fd60008000f00 */
[----:B------:R3:W-:Y:S04]  /*3850*/  @P0 ATOMS.AND RZ, [UR4+0x14], R3 ;  /* 0x00001403ffff098c */ /* 0x0007e8000a800004 */
[----:B------:R3:W-:Y:S01]  /*3860*/  @P0 ATOMS.AND RZ, [UR4+0x18], R2 ;  /* 0x00001802ffff098c */ /* 0x0007e2000a800004 */
[----:B------:R-:W-:Y:S05]  /*3870*/  BRA `(.L_x_67) ;  /* 0x0000000000147947 */ /* 0x000fea0003800000 */
.L_x_66:
[----:B------:R-:W-:Y:S02]  /*3880*/  MOV R2, 0x38a0 ;  /* 0x000038a000027802 */ /* 0x000fe40000000f00 */
[----:B----45:R-:W-:Y:S05]  /*3890*/  CALL.REL.NOINC `($__internal_0_$__cuda_sm10x_tcgen05_guardrail_trap_col_being_dealloced_not_returned_by_alloc) ;  /* 0x0000008400247944 */ /* 0x030fea0003c00000 */
[----:B------:R-:W-:Y:S05]  /*38a0*/  BRA `(.L_x_67) ;  /* 0x0000000000087947 */ /* 0x000fea0003800000 */
.L_x_65:
[----:B------:R-:W-:Y:S02]  /*38b0*/  MOV R2, 0x38d0 ;  /* 0x000038d000027802 */ /* 0x000fe40000000f00 */
[----:B----45:R-:W-:Y:S05]  /*38c0*/  CALL.REL.NOINC `($__internal_2_$__cuda_sm10x_tcgen05_guardrail_trap_unallocated_columns_being_dealloced) ;  /* 0x0000008400307944 */ /* 0x030fea0003c00000 */
.L_x_67:
[----:B------:R-:W-:Y:S01]  /*38d0*/  NOP ;  /* 0x0000000000007918 */ /* 0x000fe20000000000 */
[----:B---3--:R-:W-:Y:S05]  /*38e0*/  EXIT ;  /* 0x000000000000794d */ /* 0x008fea0003800000 */
.L_x_51:
[----:B------:R-:W-:-:S09]  /*38f0*/  UISETP.NE.OR UP3, UPT, UR8, 0x3, UP3 ;  /* 0x000000030800788c */ /* 0x000fd20009f65670 */
[----:B------:R-:W-:Y:S05]  /*3900*/  BRA.U UP3, `(.L_x_68) ;  /* 0x0000001103147547 */ /* 0x000fea000b800000 */
[----:B------:R-:W1:Y:S01]  /*3910*/  LDC R0, c[0x0][0xb30] ;  /* 0x0002cc00ff007b82 */ /* 0x000e620000000800 */
[----:B------:R-:W2:Y:S01]  /*3920*/  LDCU.64 UR8, c[0x0][0x888] ;  /* 0x00011100ff0877ac */ /* 0x000ea20008000a00 */
[----:B------:R-:W-:Y:S02]  /*3930*/  HFMA2 R29, -RZ, RZ, 0, 0 ;  /* 0x00000000ff1d7431 */ /* 0x000fe400000001ff */
[----:B------:R-:W-:Y:S01]  /*3940*/  IMAD.MOV.U32 R31, RZ, RZ, 0x1 ;  /* 0x00000001ff1f7424 */ /* 0x000fe200078e00ff */
[----:B------:R-:W-:Y:S01]  /*3950*/  MOV R23, 0x2000 ;  /* 0x0000200000177802 */ /* 0x000fe20000000f00 */
[----:B------:R-:W4:Y:S01]  /*3960*/  LDCU.64 UR4, c[0x0][0x890] ;  /* 0x00011200ff0477ac */ /* 0x000f220008000a00 */
[----:B------:R-:W-:Y:S01]  /*3970*/  IMAD.MOV.U32 R30, RZ, RZ, RZ ;  /* 0x000000ffff1e7224 */ /* 0x000fe200078e00ff */
[----:B------:R-:W3:Y:S01]  /*3980*/  LDC R19, c[0x0][0x370] ;  /* 0x0000dc00ff137b82 */ /* 0x000ee20000000800 */
[----:B------:R-:W-:Y:S01]  /*3990*/  UMOV UR7, 0x400 ;  /* 0x0000040000077882 */ /* 0x000fe20000000000 */
[----:B------:R-:W-:-:S02]  /*39a0*/  UPLOP3.LUT UP0, UPT, UPT, UPT, UPT, 0x40, 0x4 ;  /* 0x000000000004789c */ /* 0x000fc40003f0e870 */
[----:B------:R-:W-:-:S04]  /*39b0*/  ULEA UR7, UR37, UR7, 0x18 ;  /* 0x0000000725077291 */ /* 0x000fc8000f8ec0ff */
[----:B------:R-:W3:Y:S01]  /*39c0*/  LDC R2, c[0x0][0xb0c] ;  /* 0x0002c300ff027b82 */ /* 0x000ee20000000800 */
[----:B------:R-:W-:Y:S02]  /*39d0*/  UIADD3 UR13, UPT, UPT, UR7, 0x88, URZ ;  /* 0x00000088070d7890 */ /* 0x000fe4000fffe0ff */
[----:B--2---:R-:W-:Y:S02]  /*39e0*/  UISETP.NE.U32.AND UP2, UPT, UR8, URZ, UPT ;  /* 0x000000ff0800728c */ /* 0x004fe4000bf45070 */
[----:B------:R-:W-:Y:S02]  /*39f0*/  UIADD3 UR33, UPT, UPT, UR7, 0x70, URZ ;  /* 0x0000007007217890 */ /* 0x000fe4000fffe0ff */
[----:B----4-:R-:W-:Y:S01]  /*3a00*/  UISETP.NE.U32.AND UP3, UPT, UR4, URZ, UPT ;  /* 0x000000ff0400728c */ /* 0x010fe2000bf65070 */
[----:B------:R-:W2:Y:S01]  /*3a10*/  LDC R18, c[0x0][0xb20] ;  /* 0x0002c800ff127b82 */ /* 0x000ea20000000800 */
[----:B-1----:R-:W-:Y:S01]  /*3a20*/  ISETP.NE.AND P1, PT, R0, 0x1, PT ;  /* 0x000000010000780c */ /* 0x002fe20003f25270 */
[----:B------:R-:W-:-:S02]  /*3a30*/  UISETP.NE.AND.EX UP2, UPT, UR9, URZ, UPT, UP2 ;  /* 0x000000ff0900728c */ /* 0x000fc4000bf45320 */
[----:B------:R-:W-:Y:S02]  /*3a40*/  UIADD3 UR25, UPT, UPT, UR7, 0x78, URZ ;  /* 0x0000007807197890 */ /* 0x000fe4000fffe0ff */
[----:B------:R-:W-:Y:S02]  /*3a50*/  UIADD3 UR17, UPT, UPT, UR7, 0x80, URZ ;  /* 0x0000008007117890 */ /* 0x000fe4000fffe0ff */
[----:B------:R-:W1:Y:S01]  /*3a60*/  LDC.64 R32, c[0x0][0x348] ;  /* 0x0000d200ff207b82 */ /* 0x000e620000000a00 */
[----:B------:R-:W-:Y:S02]  /*3a70*/  UPRMT UR13, UR37, 0x654, UR13 ;  /* 0x00000654250d7896 */ /* 0x000fe4000800000d */
[----:B------:R-:W-:-:S05]  /*3a80*/  UISETP.NE.AND.EX UP3, UPT, UR5, URZ, UPT, UP3 ;  /* 0x000000ff0500728c */ /* 0x000fca000bf65330 */
[----:B------:R-:W4:Y:S08]  /*3a90*/  LDC.64 R16, c[0x0][0xb10] ;  /* 0x0002c400ff107b82 */ /* 0x000f300000000a00 */
[----:B------:R-:W1:Y:S08]  /*3aa0*/  LDC.64 R6, c[0x0][0xb18] ;  /* 0x0002c600ff067b82 */ /* 0x000e700000000a00 */
[----:B------:R-:W1:Y:S08]  /*3ab0*/  LDC.64 R4, c[0x0][0xb28] ;  /* 0x0002ca00ff047b82 */ /* 0x000e700000000a00 */
[----:B--23--:R-:W1:Y:S02]  /*3ac0*/  LDC R22, c[0x0][0x374] ;  /* 0x0000dd00ff167b82 */ /* 0x00ce640000000800 */
.L_x_79:
[C---:B------:R-:W-:Y:S02]  /*3ad0*/  LEA R0, R30.reuse, UR7, 0x3 ;  /* 0x000000071e007c11 */ /* 0x040fe4000f8e18ff */
[----:B------:R-:W-:Y:S02]  /*3ae0*/  SHF.L.U32 R3, R29, 0x1f, RZ ;  /* 0x0000001f1d037819 */ /* 0x000fe400000006ff */
[----:B------:R-:W-:Y:S02]  /*3af0*/  LEA R24, R30, UR7, 0x4 ;  /* 0x000000071e187c11 */ /* 0x000fe4000f8e20ff */
[----:B--2---:R-:W2:Y:S02]  /*3b00*/  SYNCS.PHASECHK.TRANS64.TRYWAIT P0, [R0+URZ+0xc0], R3 ;  /* 0x0000c003000075a7 */ /* 0x004ea400080011ff */
[----:B--2---:R-:W-:Y:S05]  /*3b10*/  @!P0 BRA `(.L_x_69) ;  /* 0x0000007c00388947 */ /* 0x004fea0003800000 */
.L_x_159:
[----:B------:R-:W-:Y:S01]  /*3b20*/  ISETP.GE.AND P0, PT, R72, 0x1, PT ;  /* 0x000000014800780c */ /* 0x000fe20003f06270 */
[----:B------:R-:W3:Y:S01]  /*3b30*/  LDS.128 R24, [R24+0x130] ;  /* 0x0001300018187984 */ /* 0x000ee20000000c00 */
[----:B--2---:R-:W-:Y:S01]  /*3b40*/  VIADD R0, R0, 0xd0 ;  /* 0x000000d000007836 */ /* 0x004fe20000000000 */
[----:B------:R-:W-:Y:S01]  /*3b50*/  @!PT LDS RZ, [RZ] ;  /* 0x00000000fffff984 */ /* 0x000fe20000000800 */
[----:B------:R-:W-:Y:S01]  /*3b60*/  @!PT LDS RZ, [RZ] ;  /* 0x00000000fffff984 */ /* 0x000fe20000000800 */
[----:B------:R-:W-:Y:S01]  /*3b70*/  @!PT LDS RZ, [RZ] ;  /* 0x00000000fffff984 */ /* 0x000fe20000000800 */
[----:B------:R-:W-:Y:S01]  /*3b80*/  @!PT LDS RZ, [RZ] ;  /* 0x00000000fffff984 */ /* 0x000fe20000000800 */
[----:B------:R2:W-:Y:S06]  /*3b90*/  MEMBAR.ALL.CTA ;  /* 0x0000000000007992 */ /* 0x0005ec0000008000 */
[----:B--2---:R-:W2:Y:S01]  /*3ba0*/  FENCE.VIEW.ASYNC.S ;  /* 0x00000000000073c6 */ /* 0x004ea20000000000 */
[----:B------:R-:W-:Y:S04]  /*3bb0*/  PRMT R0, RZ, 0x654, R0 ;  /* 0x00000654ff007816 */ /* 0x000fe80000000000 */
[----:B--2---:R2:W-:Y:S01]  /*3bc0*/  SYNCS.ARRIVE.TRANS64.RED.A1T0 RZ, [R0+URZ], RZ ;  /* 0x000000ff00ff79a7 */ /* 0x0045e200081004ff */
[----:B---3--:R-:W-:Y:S11]  /*3bd0*/  LOP3.LUT P3, RZ, R26, 0x1, RZ, 0xc0, !PT ;  /* 0x000000011aff7812 */ /* 0x008ff6000786c0ff */
[----:B------:R-:W-:Y:S02]  /*3be0*/  @!UPT UIADD3 URZ, UPT, UPT, URZ, URZ, URZ ;  /* 0x000000fffffff290 */ /* 0x000fe4000fffe0ff */
[----:B------:R-:W-:Y:S02]  /*3bf0*/  @P3 MOV R13, R24 ;  /* 0x00000018000d3202 */ /* 0x000fe40000000f00 */
[----:B------:R-:W-:Y:S01]  /*3c00*/  @P3 LOP3.LUT R8, R25, 0xffff, RZ, 0xc0, !PT ;  /* 0x0000ffff19083812 */ /* 0x000fe200078ec0ff */
[----:B--2---:R-:W-:Y:S06]  /*3c10*/  @!P0 BRA `(.L_x_70) ;  /* 0x0000000000a48947 */ /* 0x004fec0003800000 */
[----:B-1----:R-:W-:Y:S01]  /*3c20*/  IMAD.HI.U32 R35, R22, R7, RZ ;  /* 0x0000000716237227 */ /* 0x002fe200078e00ff */
[----:B------:R-:W-:Y:S02]  /*3c30*/  ISETP.NE.AND P0, PT, R6, 0x1, PT ;  /* 0x000000010600780c */ /* 0x000fe40003f05270 */
[----:B------:R-:W-:Y:S01]  /*3c40*/  ISETP.NE.AND P2, PT, R72, 0x1, PT ;  /* 0x000000014800780c */ /* 0x000fe20003f45270 */
[----:B----4-:R-:W-:Y:S01]  /*3c50*/  IMAD.HI.U32 R34, R19, R16, RZ ;  /* 0x0000001013227227 */ /* 0x010fe200078e00ff */
[----:B------:R-:W-:Y:S02]  /*3c60*/  SHF.R.U32.HI R35, RZ, R18, R35 ;  /* 0x00000012ff237219 */ /* 0x000fe40000011623 */
[----:B------:R-:W-:Y:S01]  /*3c70*/  ISETP.NE.AND P4, PT, R2, 0x1, PT ;  /* 0x000000010200780c */ /* 0x000fe20003f85270 */
[----:B------:R-:W-:Y:S01]  /*3c80*/  IMAD.HI.U32 R36, R13, R16, RZ ;  /* 0x000000100d247227 */ /* 0x000fe200078e00ff */
[----:B------:R-:W-:Y:S02]  /*3c90*/  SHF.R.U32.HI R34, RZ, R17, R34 ;  /* 0x00000011ff227219 */ /* 0x000fe40000011622 */
[----:B------:R-:W-:Y:S01]  /*3ca0*/  SEL R3, R22, R35, !P0 ;  /* 0x0000002316037207 */ /* 0x000fe20004000000 */
[C---:B------:R-:W-:Y:S01]  /*3cb0*/  IMAD.HI.U32 R35, R8.reuse, R7, RZ ;  /* 0x0000000708237227 */ /* 0x040fe200078e00ff */
[----:B------:R-:W-:Y:S02]  /*3cc0*/  SEL R11, R19, R34, !P4 ;  /* 0x00000022130b7207 */ /* 0x000fe40006000000 */
[----:B------:R-:W-:Y:S01]  /*3cd0*/  SHF.R.U32.HI R36, RZ, R17, R36 ;  /* 0x00000011ff247219 */ /* 0x000fe20000011624 */
[----:B------:R-:W-:Y:S01]  /*3ce0*/  IMAD.HI.U32 R38, R3, R4, RZ ;  /* 0x0000000403267227 */ /* 0x000fe200078e00ff */
[----:B------:R-:W-:Y:S03]  /*3cf0*/  SHF.R.U32.HI R35, RZ, R18, R35 ;  /* 0x00000012ff237219 */ /* 0x000fe60000011623 */
[----:B------:R-:W-:Y:S01]  /*3d00*/  IMAD.HI.U32 R34, R11, R4, RZ ;  /* 0x000000040b227227 */ /* 0x000fe200078e00ff */
[----:B------:R-:W-:Y:S02]  /*3d10*/  @P2 SHF.R.U32.HI R3, RZ, R5, R38 ;  /* 0x00000005ff032219 */ /* 0x000fe40000011626 */
[----:B------:R-:W-:Y:S02]  /*3d20*/  SEL R9, R8, R35, !P0 ;  /* 0x0000002308097207 */ /* 0x000fe40004000000 */
[----:B------:R-:W-:Y:S01]  /*3d30*/  @P2 SHF.R.U32.HI R11, RZ, R5, R34 ;  /* 0x00000005ff0b2219 */ /* 0x000fe20000011622 */
[C---:B------:R-:W-:Y:S01]  /*3d40*/  IMAD R10, R72.reuse, R3, RZ ;  /* 0x00000003480a7224 */ /* 0x040fe200078e02ff */
[----:B------:R-:W-:Y:S01]  /*3d50*/  SEL R3, R13, R36, !P4 ;  /* 0x000000240d037207 */ /* 0x000fe20006000000 */
[C---:B------:R-:W-:Y:S03]  /*3d60*/  IMAD.HI.U32 R14, R9.reuse, R4, RZ ;  /* 0x00000004090e7227 */ /* 0x040fe600078e00ff */
[----:B------:R-:W-:Y:S01]  /*3d70*/  ISETP.GE.AND P0, PT, R9, R10, PT ;  /* 0x0000000a0900720c */ /* 0x000fe20003f06270 */
[C---:B------:R-:W-:Y:S01]  /*3d80*/  IMAD R12, R72.reuse, R11, RZ ;  /* 0x0000000b480c7224 */ /* 0x040fe200078e02ff */
[-C--:B------:R-:W-:Y:S04]  /*3d90*/  SHF.R.U32.HI R14, RZ, R5.reuse, R14 ;  /* 0x00000005ff0e7219 */ /* 0x080fe8000001160e */
[----:B------:R-:W-:Y:S02]  /*3da0*/  ISETP.GE.OR P0, PT, R3, R12, P0 ;  /* 0x0000000c0300720c */ /* 0x000fe40000706670 */
[----:B------:R-:W-:Y:S05]  /*3db0*/  SEL R15, R9, R14, !P2 ;  /* 0x0000000e090f7207 */ /* 0x000fea0005000000 */
[----:B------:R-:W-:Y:S04]  /*3dc0*/  IMAD.MOV R14, RZ, RZ, -R15 ;  /* 0x000000ffff0e7224 */ /* 0x000fe800078e0a0f */
[----:B------:R-:W-:Y:S02]  /*3dd0*/  IMAD R14, R72, R14, R9 ;  /* 0x0000000e480e7224 */ /* 0x000fe400078e0209 */
[C---:B------:R-:W-:Y:S05]  /*3de0*/  @!P0 IMAD.HI.U32 R10, R3.reuse, R4, RZ ;  /* 0x00000004030a8227 */ /* 0x040fea00078e00ff */
[----:B------:R-:W-:Y:S04]  /*3df0*/  @!P0 SHF.R.U32.HI R10, RZ, R5, R10 ;  /* 0x00000005ff0a8219 */ /* 0x000fe8000001160a */
[----:B------:R-:W-:Y:S01]  /*3e00*/  @!P0 SEL R0, R3, R10, !P2 ;  /* 0x0000000a03008207 */ /* 0x000fe20005000000 */
[----:B------:R-:W-:Y:S03]  /*3e10*/  IMAD.MOV R10, RZ, RZ, -R3 ;  /* 0x000000ffff0a7224 */ /* 0x000fe600078e0a03 */
[----:B------:R-:W-:Y:S01]  /*3e20*/  @!P0 IADD3 R15, PT, PT, R15, -R0, RZ ;  /* 0x800000000f0f8210 */ /* 0x000fe20007ffe0ff */
[----:B------:R-:W-:Y:S01]  /*3e30*/  @!P0 IMAD R0, R11, R14, R0 ;  /* 0x0000000e0b008224 */ /* 0x000fe200078e0200 */
[----:B------:R-:W-:Y:S01]  /*3e40*/  IADD3 R11, PT, PT, -R9, RZ, RZ ;  /* 0x000000ff090b7210 */ /* 0x000fe20007ffe1ff */
[----:B------:R-:W-:Y:S02]  /*3e50*/  IMAD R13, R2, R10, R13 ;  /* 0x0000000a020d7224 */ /* 0x000fe400078e020d */
[----:B------:R-:W-:Y:S02]  /*3e60*/  @!P0 IMAD R9, R15, R72, R3 ;  /* 0x000000480f098224 */ /* 0x000fe400078e0203 */
[----:B------:R-:W-:Y:S02]  /*3e70*/  @!P0 IMAD.MOV.U32 R3, RZ, RZ, R0 ;  /* 0x000000ffff038224 */ /* 0x000fe400078e0000 */
[----:B------:R-:W-:Y:S02]  /*3e80*/  IMAD R8, R6, R11, R8 ;  /* 0x0000000b06087224 */ /* 0x000fe400078e0208 */
[----:B------:R-:W-:Y:S02]  /*3e90*/  IMAD R13, R3, R2, R13 ;  /* 0x00000002030d7224 */ /* 0x000fe400078e020d */
[----:B------:R-:W-:Y:S02]  /*3ea0*/  IMAD R8, R9, R6, R8 ;  /* 0x0000000609087224 */ /* 0x000fe400078e0208 */
.L_x_70:
[----:B------:R-:W-:Y:S05]  /*3eb0*/  BRA.U UP0, `(.L_x_71) ;  /* 0x0000000100107547 */ /* 0x000fea000b800000 */
[----:B------:R-:W-:Y:S04]  /*3ec0*/  MOV R0, UR6 ;  /* 0x0000000600007c02 */ /* 0x000fe80008000f00 */
[----:B------:R-:W-:Y:S04]  /*3ed0*/  SHF.L.U32 R3, R0, 0x1f, RZ ;  /* 0x0000001f00037819 */ /* 0x000fe800000006ff */
[----:B------:R-:W2:Y:S02]  /*3ee0*/  SYNCS.PHASECHK.TRANS64.TRYWAIT P0, [UR7+0xb8], R3 ;  /* 0x0000b803ff0075a7 */ /* 0x000ea40008001107 */
[----:B--2---:R-:W-:Y:S05]  /*3ef0*/  @!P0 BRA `(.L_x_72) ;  /* 0x0000007800548947 */ /* 0x004fea0003800000 */
.L_x_71:
[----:B------:R-:W-:Y:S02]  /*3f00*/  R2UR UR35, R21 ;  /* 0x00000000152372ca */ /* 0x000fe400000e0000 */
[----:B------:R-:W-:Y:S02]  /*3f10*/  R2UR UR34, R20 ;  /* 0x00000000142272ca */ /* 0x000fe400000e0000 */
[----:B------:R-:W-:Y:S02]  /*3f20*/  ISETP.NE.U32.AND P2, PT, RZ, UR4, PT ;  /* 0x00000004ff007c0c */ /* 0x000fe4000bf45070 */
[----:B------:R-:W-:Y:S02]  /*3f30*/  SHF.L.U32 R12, R31, 0x1f, RZ ;  /* 0x0000001f1f0c7819 */ /* 0x000fe400000006ff */
[----:B------:R-:W-:Y:S05]  /*3f40*/  ISETP.NE.AND.EX P2, PT, RZ, UR5, PT, P2 ;  /* 0x00000005ff007c0c */ /* 0x000fea000bf45320 */
[----:B------:R-:W-:Y:S02]  /*3f50*/  USHF.L.U32 UR35, UR35, 0x7, URZ ;  /* 0x0000000723237899 */ /* 0x000fe400080006ff */
[----:B------:R-:W-:Y:S01]  /*3f60*/  USHF.L.U32 UR34, UR34, 0x8, URZ ;  /* 0x0000000822227899 */ /* 0x000fe200080006ff */
[----:B------:R-:W-:Y:S11]  /*3f70*/  BRA.U !UP3, `(.L_x_73) ;  /* 0x000000010b347547 */ /* 0x000ff6000b800000 */
[----:B------:R-:W-:Y:S01]  /*3f80*/  UPLOP3.LUT UP1, UPT, UPT, UPT, UP2, 0x80, 0x8 ;  /* 0x000000000008789c */ /* 0x000fe20003f2f020 */
[----:B--2---:R-:W-:Y:S02]  /*3f90*/  HFMA2 R0, -RZ, RZ, 0, 5.9604644775390625e-08 ;  /* 0x00000001ff007431 */ /* 0x004fe400000001ff */
[----:B------:R-:W-:Y:S03]  /*3fa0*/  IMAD.MOV.U32 R175, RZ, RZ, 0x1 ;  /* 0x00000001ffaf7424 */ /* 0x000fe600078e00ff */
[----:B------:R-:W-:Y:S05]  /*3fb0*/  PLOP3.LUT P0, PT, PT, PT, UP1, 0x80, 0x8 ;  /* 0x000000000008781c */ /* 0x000fea0003f0f018 */
[----:B------:R-:W2:Y:S01]  /*3fc0*/  @UP1 LDCU.64 UR10, c[0x0][0x888] ;  /* 0x00011100ff0a17ac */ /* 0x000ea20008000a00 */
[----:B------:R-:W-:Y:S07]  /*3fd0*/  @UP1 UIMAD UR8, UR36, UR4, URZ ;  /* 0x00000004240812a4 */ /* 0x000fee000f8e02ff */
[----:B------:R-:W-:Y:S01]  /*3fe0*/  @!P0 PRMT R175, R0, 0x7610, R175 ;  /* 0x0000761000af8816 */ /* 0x000fe200000000af */
[----:B--2---:R-:W-:Y:S03]  /*3ff0*/  @UP1 UIMAD.WIDE UR10, UR8, 0x4, UR10 ;  /* 0x00000004080a18a5 */ /* 0x004fe6000f8e020a */
[----:B------:R-:W2:Y:S03]  /*4000*/  @!UP1 LDCU UR8, c[0x0][0x880] ;  /* 0x00011000ff0897ac */ /* 0x000ea60008000800 */
[----:B------:R-:W-:Y:S01]  /*4010*/  IMAD.U32 R10, RZ, RZ, UR10 ;  /* 0x0000000aff0a7e24 */ /* 0x000fe2000f8e00ff */
[----:B------:R-:W-:Y:S05]  /*4020*/  MOV R11, UR11 ;  /* 0x0000000b000b7c02 */ /* 0x000fea0008000f00 */
[----:B-----5:R3:W5:Y:S02]  /*4030*/  @P0 LDG.E R81, desc[UR44][R10.64] ;  /* 0x0000002c0a510981 */ /* 0x020764000c1e1900 */
[----:B--23--:R-:W-:Y:S07]  /*4040*/  @!P0 IMAD.U32 R81, RZ, RZ, UR8 ;  /* 0x00000008ff518e24 */ /* 0x00cfee000f8e00ff */
.L_x_73:
[----:B-----5:R-:W-:Y:S01]  /*4050*/  @!P2 FSETP.EQ.AND P0, PT, R81, RZ, PT ;  /* 0x000000ff5100a20b */ /* 0x020fe20003f02000 */
[----:B------:R-:W-:Y:S01]  /*4060*/  @!UPT UIADD3 URZ, UPT, UPT, URZ, URZ, URZ ;  /* 0x000000fffffff290 */ /* 0x000fe2000fffe0ff */
[----:B------:R-:W-:Y:S11]  /*4070*/  @!P2 BRA `(.L_x_74) ;  /* 0x000000000014a947 */ /* 0x000ff60003800000 */
[----:B------:R-:W-:Y:S02]  /*4080*/  LOP3.LUT P2, RZ, R175, 0xff, RZ, 0xc0, !PT ;  /* 0x000000ffafff7812 */ /* 0x000fe4000784c0ff */
[----:B------:R-:W-:Y:S04]  /*4090*/  PLOP3.LUT P0, PT, PT, PT, UP1, 0x80, 0x8 ;  /* 0x000000000008781c */ /* 0x000fe80003f0f018 */
[----:B------:R-:W-:Y:S07]  /*40a0*/  PLOP3.LUT P0, PT, P0, PT, PT, 0x8, 0x80 ;  /* 0x000000000080781c */ /* 0x000fee000070e170 */
[----:B------:R-:W-:Y:S11]  /*40b0*/  @P2 FSETP.EQ.AND P0, PT, R81, RZ, PT ;  /* 0x000000ff5100220b */ /* 0x000ff60003f02000 */
[----:B------:R-:W-:Y:S02]  /*40c0*/  @!UPT UIADD3 URZ, UPT, UPT, URZ, URZ, URZ ;  /* 0x000000fffffff290 */ /* 0x000fe4000fffe0ff */
.L_x_74:
[----:B------:R-:W3:Y:S01]  /*40d0*/  SYNCS.PHASECHK.TRANS64.TRYWAIT P2, [UR7+0x90], R12 ;  /* 0x0000900cff0075a7 */ /* 0x000ee20008041107 */
[----:B------:R-:W-:Y:S04]  /*40e0*/  ELECT P4, URZ, PT ;  /* 0x0000000000ff782f */ /* 0x000fe80003880000 */
[----:B------:R-:W-:Y:S11]  /*40f0*/  PLOP3.LUT P4, PT, P0, P4, PT, 0xf2, 0x2f ;  /* 0x00000000002f781c */ /* 0x000ff60000789e72 */
[----:B------:R-:W-:Y:S02]  /*4100*/  @!UPT UIADD3 URZ, UPT, UPT, URZ, URZ, URZ ;  /* 0x000000fffffff290 */ /* 0x000fe4000fffe0ff */
[----:B-1----:R-:W-:Y:S05]  /*4110*/  @!P4 IADD3 R9, P0, PT, R32, 0x580, RZ ;  /* 0x000005802009c810 */ /* 0x002fea0007f1e0ff */
[----:B--2---:R-:W-:Y:S01]  /*4120*/  @!P4 IMAD.X R0, RZ, RZ, R33, P0 ;  /* 0x000000ffff00c224 */ /* 0x004fe200000e0621 */
[----:B---3--:R-:W-:Y:S07]  /*4130*/  @!P2 BRA `(.L_x_75) ;  /* 0x0000007400dca947 */ /* 0x008fee0003800000 */
.L_x_162:
[----:B------:R-:W-:Y:S01]  /*4140*/  @!P4 R2UR UR8, R0 ;  /* 0x000000000008c2ca */ /* 0x000fe200000e0000 */
[----:B------:R-:W-:Y:S01]  /*4150*/  VOTEU.ALL UP0, P4 ;  /* 0x0000000000ff7886 */ /* 0x000fe20002000000 */
[----:B------:R-:W-:Y:S01]  /*4160*/  @!P4 R2UR UR9, R9 ;  /* 0x000000000909c2ca */ /* 0x000fe200000e0000 */
[----:B------:R-:W-:Y:S01]  /*4170*/  @!P4 IMAD.MOV.U32 R0, RZ, RZ, 0x2000 ;  /* 0x00002000ff00c424 */ /* 0x000fe200078e00ff */
[----:B------:R-:W-:Y:S01]  /*4180*/  UMOV UR10, 0x0 ;  /* 0x00000000000a7882 */ /* 0x000fe20000000000 */
[----:B------:R-:W-:Y:S01]  /*4190*/  UMOV UR11, 0x10000000 ;  /* 0x10000000000b7882 */ /* 0x000fe20000000000 */
[----:B------:R-:W-:Y:S01]  /*41a0*/  @!UP0 UIADD3 UR32, UPT, UPT, UR7, 0x200, URZ ;  /* 0x0000020007208890 */ /* 0x000fe2000fffe0ff */
[----:B------:R-:W-:Y:S01]  /*41b0*/  @!P4 IADD3 R9, P0, PT, R32, 0x580, RZ ;  /* 0x000005802009c810 */ /* 0x000fe20007f1e0ff */
[----:B------:R-:W-:Y:S05]  /*41c0*/  VOTEU.ALL UP0, P4 ;  /* 0x0000000000ff7886 */ /* 0x000fea0002000000 */
[----:B------:R-:W-:Y:S01]  /*41d0*/  IMAD.U32 R11, RZ, RZ, UR8 ;  /* 0x00000008ff0b7e24 */ /* 0x000fe2000f8e00ff */
[----:B------:R-:W-:Y:S01]  /*41e0*/  UPRMT UR8, UR37, 0x654, UR33 ;  /* 0x0000065425087896 */ /* 0x000fe20008000021 */
[----:B------:R-:W-:Y:S03]  /*41f0*/  IMAD.U32 R10, RZ, RZ, UR9 ;  /* 0x00000009ff0a7e24 */ /* 0x000fe6000f8e00ff */
[----:B------:R-:W-:Y:S02]  /*4200*/  @!P4 R2UR UR15, R11 ;  /* 0x000000000b0fc2ca */ /* 0x000fe400000e0000 */
[----:B------:R-:W-:Y:S11]  /*4210*/  @!P4 R2UR UR14, R10 ;  /* 0x000000000a0ec2ca */ /* 0x000ff600000e0000 */
[----:B------:R-:W-:Y:S02]  /*4220*/  @!UPT UIADD3 URZ, UPT, UPT, URZ, URZ, URZ ;  /* 0x000000fffffff290 */ /* 0x000fe4000fffe0ff */
[----:B------:R2:W-:Y:S01]  /*4230*/  @!UP0 UTMALDG.3D [UR32], [UR14], desc[UR10] ;  /* 0x00000a200e0085b4 */ /* 0x0005e20008011000 */
[----:B------:R3:W-:Y:S01]  /*4240*/  @!P4 SYNCS.ARRIVE.TRANS64.RED.A0TR RZ, [UR7+0x70], R0 ;  /* 0x00007000ffffc9a7 */ /* 0x0007e20008300407 */
[----:B------:R-:W-:Y:S01]  /*4250*/  SYNCS.ARRIVE.TRANS64.RED.A1T0 RZ, [UR8], RZ ;  /* 0x000000ffffff79a7 */ /* 0x000fe20008100408 */
[----:B---3--:R-:W-:Y:S01]  /*4260*/  @!P4 IMAD.X R0, RZ, RZ, R33, P0 ;  /* 0x000000ffff00c224 */ /* 0x008fe200000e0621 */
[----:B------:R-:W3:Y:S02]  /*4270*/  SYNCS.PHASECHK.TRANS64.TRYWAIT P2, [UR7+0x98], R12 ;  /* 0x0000980cff0075a7 */ /* 0x000ee40008041107 */
[----:B--23--:R-:W-:Y:S05]  /*4280*/  @!P2 BRA `(.L_x_76) ;  /* 0x0000007400a0a947 */ /* 0x00cfea0003800000 */
.L_x_164:
        /* <DEDUP_REMOVED lines=8> */
[----:B------:R-:W-:Y:S01]  /*4310*/  @!UP0 UIADD3 UR24, UPT, UPT, UR7, 0x2200, URZ ;  /* 0x0000220007188890 */ /* 0x000fe2000fffe0ff */
[----:B------:R-:W-:Y:S01]  /*4320*/  VOTEU.ALL UP0, P4 ;  /* 0x0000000000ff7886 */ /* 0x000fe20002000000 */
[----:B------:R-:W-:Y:S01]  /*4330*/  UMOV UR27, UR35 ;  /* 0x00000023001b7c82 */ /* 0x000fe20008000000 */
[----:B------:R-:W-:Y:S02]  /*4340*/  UMOV UR28, UR36 ;  /* 0x00000024001c7c82 */ /* 0x000fe40008000000 */
[----:B------:R-:W-:Y:S01]  /*4350*/  IMAD.U32 R11, RZ, RZ, UR8 ;  /* 0x00000008ff0b7e24 */ /* 0x000fe2000f8e00ff */
[----:B------:R-:W-:Y:S01]  /*4360*/  UPRMT UR8, UR37, 0x654, UR25 ;  /* 0x0000065425087896 */ /* 0x000fe20008000019 */
[----:B------:R-:W-:Y:S02]  /*4370*/  IMAD.U32 R10, RZ, RZ, UR9 ;  /* 0x00000009ff0a7e24 */ /* 0x000fe4000f8e00ff */
[----:B------:R-:W-:Y:S01]  /*4380*/  @!P4 IMAD.X R20, RZ, RZ, R33, P0 ;  /* 0x000000ffff14c224 */ /* 0x000fe200000e0621 */
[----:B------:R-:W-:Y:S02]  /*4390*/  @!P4 R2UR UR15, R11 ;  /* 0x000000000b0fc2ca */ /* 0x000fe400000e0000 */
[----:B------:R-:W-:Y:S11]  /*43a0*/  @!P4 R2UR UR14, R10 ;  /* 0x000000000a0ec2ca */ /* 0x000ff600000e0000 */
[----:B------:R-:W-:Y:S02]  /*43b0*/  @!UPT UIADD3 URZ, UPT, UPT, URZ, URZ, URZ ;  /* 0x000000fffffff290 */ /* 0x000fe4000fffe0ff */
[----:B------:R2:W-:Y:S01]  /*43c0*/  @!UP0 UTMALDG.3D [UR24], [UR14], desc[UR10] ;  /* 0x00000a180e0085b4 */ /* 0x0005e20008011000 */
[----:B------:R2:W-:Y:S01]  /*43d0*/  @!P4 SYNCS.ARRIVE.TRANS64.RED.A0TR RZ, [UR7+0x78], R0 ;  /* 0x00007800ffffc9a7 */ /* 0x0005e20008300407 */
[----:B------:R-:W-:Y:S01]  /*43e0*/  SYNCS.ARRIVE.TRANS64.RED.A1T0 RZ, [UR8], RZ ;  /* 0x000000ffffff79a7 */ /* 0x000fe20008100408 */
[----:B------:R-:W3:Y:S02]  /*43f0*/  SYNCS.PHASECHK.TRANS64.TRYWAIT P2, [UR7+0xa0], R12 ;  /* 0x0000a00cff0075a7 */ /* 0x000ee40008041107 */
[----:B--23--:R-:W-:Y:S05]  /*4400*/  @!P2 BRA `(.L_x_77) ;  /* 0x000000740058a947 */ /* 0x00cfea0003800000 */
.L_x_166:
[----:B------:R-:W2:Y:S01]  /*4410*/  LDC.64 R14, c[0x0][0xb10] ;  /* 0x0002c400ff0e7b82 */ /* 0x000ea20000000a00 */
[----:B------:R-:W-:Y:S01]  /*4420*/  @!P4 R2UR UR8, R20 ;  /* 0x000000001408c2ca */ /* 0x000fe200000e0000 */
[----:B------:R-:W-:Y:S01]  /*4430*/  VOTEU.ALL UP0, P4 ;  /* 0x0000000000ff7886 */ /* 0x000fe20002000000 */
[----:B------:R-:W-:Y:S01]  /*4440*/  @!P4 R2UR UR9, R21 ;  /* 0x000000001509c2ca */ /* 0x000fe200000e0000 */
[----:B------:R-:W-:Y:S01]  /*4450*/  UMOV UR10, 0x0 ;  /* 0x00000000000a7882 */ /* 0x000fe20000000000 */
[----:B------:R-:W-:Y:S03]  /*4460*/  UMOV UR11, 0x10000000 ;  /* 0x10000000000b7882 */ /* 0x000fe60000000000 */
[----:B------:R-:W3:Y:S01]  /*4470*/  LDC.64 R10, c[0x0][0xb18] ;  /* 0x0002c600ff0a7b82 */ /* 0x000ee20000000a00 */
[----:B------:R-:W-:Y:S01]  /*4480*/  @!UP0 UIADD3 UR18, UPT, UPT, UR34, 0x80, URZ ;  /* 0x0000008022128890 */ /* 0x000fe2000fffe0ff */
[----:B------:R-:W-:Y:S01]  /*4490*/  @P3 SHF.R.U32.HI R28, RZ, 0x10, R25 ;  /* 0x00000010ff1c3819 */ /* 0x000fe20000011619 */
[----:B------:R-:W-:Y:S01]  /*44a0*/  @!UP0 UIADD3 UR16, UPT, UPT, UR7, 0x4200, URZ ;  /* 0x0000420007108890 */ /* 0x000fe2000fffe0ff */
[----:B------:R-:W-:Y:S01]  /*44b0*/  VIADD R30, R30, 0x1 ;  /* 0x000000011e1e7836 */ /* 0x000fe20000000000 */
[----:B------:R-:W-:Y:S03]  /*44c0*/  VOTEU.ALL UP0, P4 ;  /* 0x0000000000ff7886 */ /* 0x000fe60002000000 */
[----:B------:R-:W5:Y:S01]  /*44d0*/  @!P1 LDC R0, c[0x0][0xb20] ;  /* 0x0002c800ff009b82 */ /* 0x000f620000000800 */
[----:B------:R-:W-:Y:S01]  /*44e0*/  UMOV UR19, UR35 ;  /* 0x0000002300137c82 */ /* 0x000fe20008000000 */
[----:B------:R-:W-:Y:S01]  /*44f0*/  IMAD.U32 R21, RZ, RZ, UR8 ;  /* 0x00000008ff157e24 */ /* 0x000fe2000f8e00ff */
[----:B------:R-:W-:Y:S05]  /*4500*/  UMOV UR20, UR36 ;  /* 0x0000002400147c82 */ /* 0x000fea0008000000 */
[----:B-1----:R-:W1:Y:S01]  /*4510*/  @!P1 LDC R3, c[0x0][0xb0c] ;  /* 0x0002c300ff039b82 */ /* 0x002e620000000800 */
[----:B------:R-:W-:Y:S01]  /*4520*/  IMAD.U32 R20, RZ, RZ, UR9 ;  /* 0x00000009ff147e24 */ /* 0x000fe2000f8e00ff */
[----:B------:R-:W-:Y:S01]  /*4530*/  UPRMT UR8, UR37, 0x654, UR17 ;  /* 0x0000065425087896 */ /* 0x000fe20008000011 */
[----:B------:R-:W-:Y:S03]  /*4540*/  @!P4 R2UR UR15, R21 ;  /* 0x00000000150fc2ca */ /* 0x000fe600000e0000 */
[----:B------:R-:W-:Y:S01]  /*4550*/  @!P4 R2UR UR14, R20 ;  /* 0x00000000140ec2ca */ /* 0x000fe200000e0000 */
[----:B------:R-:W-:Y:S11]  /*4560*/  @!P4 IMAD.MOV.U32 R20, RZ, RZ, 0x2000 ;  /* 0x00002000ff14c424 */ /* 0x000ff600078e00ff */
[----:B------:R-:W-:Y:S01]  /*4570*/  @!UPT UIADD3 URZ, UPT, UPT, URZ, URZ, URZ ;  /* 0x000000fffffff290 */ /* 0x000fe2000fffe0ff */
[----:B------:R1:W-:Y:S01]  /*4580*/  @!UP0 UTMALDG.3D [UR16], [UR14], desc[UR10] ;  /* 0x00000a100e0085b4 */ /* 0x0003e20008011000 */
[----:B------:R1:W-:Y:S02]  /*4590*/  @!P4 SYNCS.ARRIVE.TRANS64.RED.A0TR RZ, [UR7+0x80], R20 ;  /* 0x00008014ffffc9a7 */ /* 0x0003e40008300407 */
[----:B-1----:R-:W-:Y:S01]  /*45a0*/  @!P1 ISETP.NE.AND P2, PT, R3, 0x1, PT ;  /* 0x000000010300980c */ /* 0x002fe20003f45270 */
[C---:B--2---:R-:W-:Y:S01]  /*45b0*/  @!P1 IMAD.HI.U32 R14, R13.reuse, R14, RZ ;  /* 0x0000000e0d0e9227 */ /* 0x044fe200078e00ff */
[----:B---3--:R-:W-:Y:S03]  /*45c0*/  @!P1 ISETP.NE.AND P0, PT, R10, 0x1, PT ;  /* 0x000000010a00980c */ /* 0x008fe60003f05270 */
[C---:B------:R-:W-:Y:S01]  /*45d0*/  @!P1 IMAD.HI.U32 R11, R8.reuse, R11, RZ ;  /* 0x0000000b080b9227 */ /* 0x040fe200078e00ff */
[----:B------:R-:W-:Y:S04]  /*45e0*/  @!P1 SHF.R.U32.HI R14, RZ, R15, R14 ;  /* 0x0000000fff0e9219 */ /* 0x000fe8000001160e */
[----:B-----5:R-:W-:Y:S01]  /*45f0*/  @!P1 SHF.R.U32.HI R9, RZ, R0, R11 ;  /* 0x00000000ff099219 */ /* 0x020fe2000001160b */
[----:B------:R-:W-:Y:S01]  /*4600*/  SYNCS.ARRIVE.TRANS64.RED.A1T0 RZ, [UR8], RZ ;  /* 0x000000ffffff79a7 */ /* 0x000fe20008100408 */
[----:B------:R-:W-:Y:S02]  /*4610*/  @!P1 SEL R14, R13, R14, !P2 ;  /* 0x0000000e0d0e9207 */ /* 0x000fe40005000000 */
[----:B------:R-:W-:Y:S01]  /*4620*/  @!P1 SEL R9, R8, R9, !P0 ;  /* 0x0000000908099207 */ /* 0x000fe20004000000 */
[----:B------:R-:W1:Y:S04]  /*4630*/  SYNCS.PHASECHK.TRANS64.TRYWAIT P5, [UR7+0xa8], R12 ;  /* 0x0000a80cff0075a7 */ /* 0x000e6800080a1107 */
[----:B------:R-:W-:Y:S02]  /*4640*/  @!P1 IMAD.IADD R0, R9, 0x1, -R14 ;  /* 0x0000000109009824 */ /* 0x000fe400078e0a0e */
[----:B------:R-:W-:Y:S02]  /*4650*/  @!P1 IMAD.IADD R9, R14, 0x1, -R9 ;  /* 0x000000010e099824 */ /* 0x000fe400078e0a09 */
[----:B------:R-:W-:Y:S02]  /*4660*/  @!P1 IMAD R13, R0, R3, R13 ;  /* 0x00000003000d9224 */ /* 0x000fe400078e020d */
[----:B------:R-:W-:Y:S01]  /*4670*/  @!P1 IMAD R8, R9, R10, R8 ;  /* 0x0000000a09089224 */ /* 0x000fe200078e0208 */
[----:B-1----:R-:W-:Y:S06]  /*4680*/  @!P5 BRA `(.L_x_78) ;  /* 0x0000007000d0d947 */ /* 0x002fec0003800000 */
.L_x_168:
[----:B-1----:R-:W-:Y:S01]  /*4690*/  @!P4 IADD3 R3, P0, PT, R32, 0x580, RZ ;  /* 0x000005802003c810 */ /* 0x002fe20007f1e0ff */
[----:B------:R-:W-:Y:S01]  /*46a0*/  VOTEU.ALL UP0, P4 ;  /* 0x0000000000ff7886 */ /* 0x000fe20002000000 */
[----:B------:R-:W-:Y:S01]  /*46b0*/  UMOV UR18, 0x0 ;  /* 0x0000000000127882 */ /* 0x000fe20000000000 */
[----:B------:R-:W-:Y:S01]  /*46c0*/  UMOV UR19, 0x10000000 ;  /* 0x1000000000137882 */ /* 0x000fe20000000000 */
[----:B------:R-:W-:Y:S01]  /*46d0*/  @!P4 R2UR UR9, R3 ;  /* 0x000000000309c2ca */ /* 0x000fe200000e0000 */
[----:B------:R-:W-:Y:S01]  /*46e0*/  @!P4 IMAD.X R0, RZ, RZ, R33, P0 ;  /* 0x000000ffff00c224 */ /* 0x000fe200000e0621 */
[----:B------:R-:W-:Y:S01]  /*46f0*/  @!UP0 UIADD3 UR10, UPT, UPT, UR34, 0xc0, URZ ;  /* 0x000000c0220a8890 */ /* 0x000fe2000fffe0ff */
[----:B------:R-:W-:Y:S01]  /*4700*/  ISETP.NE.AND P0, PT, R30, 0x2, PT ;  /* 0x000000021e00780c */ /* 0x000fe20003f05270 */
[----:B------:R-:W-:Y:S01]  /*4710*/  UMOV UR11, UR35 ;  /* 0x00000023000b7c82 */ /* 0x000fe20008000000 */
[----:B------:R-:W-:Y:S01]  /*4720*/  UMOV UR12, UR36 ;  /* 0x00000024000c7c82 */ /* 0x000fe20008000000 */
[----:B------:R-:W-:Y:S01]  /*4730*/  @!P4 R2UR UR8, R0 ;  /* 0x000000000008c2ca */ /* 0x000fe200000e0000 */
[----:B------:R-:W-:Y:S01]  /*4740*/  IMAD.IADD R20, R8, 0x1, R147 ;  /* 0x0000000108147824 */ /* 0x000fe200078e0293 */
[----:B------:R-:W-:Y:S01]  /*4750*/  @P3 R2UR UR36, R28 ;  /* 0x000000001c2432ca */ /* 0x000fe200000e0000 */
[----:B------:R-:W-:Y:S01]  /*4760*/  IMAD.IADD R21, R13, 0x1, R174 ;  /* 0x000000010d157824 */ /* 0x000fe200078e02ae */
[----:B------:R-:W-:Y:S02]  /*4770*/  SEL R0, RZ, 0x1, P0 ;  /* 0x00000001ff007807 */ /* 0x000fe40000000000 */
[----:B------:R-:W-:Y:S01]  /*4780*/  LOP3.LUT R31, R31, 0x1, RZ, 0x3c, !PT ;  /* 0x000000011f1f7812 */ /* 0x000fe200078e3cff */
[----:B------:R-:W-:Y:S01]  /*4790*/  IMAD.U32 R10, RZ, RZ, UR9 ;  /* 0x00000009ff0a7e24 */ /* 0x000fe2000f8e00ff */
[----:B------:R-:W-:Y:S01]  /*47a0*/  @!UP0 UIADD3 UR9, UPT, UPT, UR7, 0x88, URZ ;  /* 0x0000008807098890 */ /* 0x000fe2000fffe0ff */
[----:B------:R-:W-:Y:S02]  /*47b0*/  LOP3.LUT R29, R29, R0, RZ, 0x3c, !PT ;  /* 0x000000001d1d7212 */ /* 0x000fe400078e3cff */
[----:B------:R-:W-:Y:S02]  /*47c0*/  SEL R30, R30, RZ, P0 ;  /* 0x000000ff1e1e7207 */ /* 0x000fe40000000000 */
[----:B------:R-:W-:Y:S01]  /*47d0*/  IMAD.U32 R11, RZ, RZ, UR8 ;  /* 0x00000008ff0b7e24 */ /* 0x000fe2000f8e00ff */
[----:B------:R-:W-:Y:S01]  /*47e0*/  @!P4 R2UR UR14, R10 ;  /* 0x000000000a0ec2ca */ /* 0x000fe200000e0000 */
[----:B------:R-:W-:Y:S01]  /*47f0*/  @!UP0 UIADD3 UR8, UPT, UPT, UR7, 0x6200, URZ ;  /* 0x0000620007088890 */ /* 0x000fe2000fffe0ff */
[----:B------:R-:W-:Y:S02]  /*4800*/  VOTEU.ALL UP0, P4 ;  /* 0x0000000000ff7886 */ /* 0x000fe40002000000 */
[----:B------:R-:W-:Y:S11]  /*4810*/  @!P4 R2UR UR15, R11 ;  /* 0x000000000b0fc2ca */ /* 0x000ff600000e0000 */
[----:B------:R-:W-:Y:S02]  /*4820*/  @!UPT UIADD3 URZ, UPT, UPT, URZ, URZ, URZ ;  /* 0x000000fffffff290 */ /* 0x000fe4000fffe0ff */
[----:B------:R2:W-:Y:S01]  /*4830*/  @!UP0 UTMALDG.3D [UR8], [UR14], desc[UR18] ;  /* 0x000012080e0085b4 */ /* 0x0005e20008011000 */
[----:B------:R2:W-:Y:S01]  /*4840*/  @!P4 SYNCS.ARRIVE.TRANS64.RED.A0TR RZ, [UR7+0x88], R23 ;  /* 0x00008817ffffc9a7 */ /* 0x0005e20008300407 */
[----:B------:R-:W-:Y:S01]  /*4850*/  UPLOP3.LUT UP0, UPT, UPT, UPT, UPT, 0x80, 0x8 ;  /* 0x000000000008789c */ /* 0x000fe20003f0f070 */
[----:B------:R-:W-:Y:S01]  /*4860*/  SYNCS.ARRIVE.TRANS64.RED.A1T0 RZ, [UR13], RZ ;  /* 0x000000ffffff79a7 */ /* 0x000fe2000810040d */
[----:B------:R-:W-:Y:S09]  /*4870*/  @P3 BRA `(.L_x_79) ;  /* 0xfffffff000943947 */ /* 0x000ff2000383ffff */
[----:B------:R-:W-:-:S04]  /*4880*/  SHF.L.U32 R3, R31, 0x1f, RZ ;  /* 0x0000001f1f037819 */ /* 0x000fc800000006ff */
[----:B------:R-:W1:Y:S02]  /*4890*/  SYNCS.PHASECHK.TRANS64.TRYWAIT P0, [UR7+0x90], R3 ;  /* 0x00009003ff0075a7 */ /* 0x000e640008001107 */
[----:B-1----:R-:W-:Y:S05]  /*48a0*/  @!P0 BRA `(.L_x_80) ;  /* 0x0000007000608947 */ /* 0x002fea0003800000 */
.L_x_170:
[----:B------:R-:W3:Y:S02]  /*48b0*/  SYNCS.PHASECHK.TRANS64.TRYWAIT P0, [UR7+0x98], R3 ;  /* 0x00009803ff0075a7 */ /* 0x000ee40008001107 */
[----:B---3--:R-:W-:Y:S05]  /*48c0*/  @!P0 BRA `(.L_x_81) ;  /* 0x0000007000708947 */ /* 0x008fea0003800000 */
.L_x_172:
[----:B------:R-:W3:Y:S02]  /*48d0*/  SYNCS.PHASECHK.TRANS64.TRYWAIT P0, [UR7+0xa0], R3 ;  /* 0x0000a003ff0075a7 */ /* 0x000ee40008001107 */
[----:B---3--:R-:W-:Y:S05]  /*48e0*/  @!P0 BRA `(.L_x_82) ;  /* 0x0000007000808947 */ /* 0x008fea0003800000 */
.L_x_174:
[----:B-1----:R-:W-:-:S07]  /*48f0*/  MOV R0, UR7 ;  /* 0x0000000700007c02 */ /* 0x002fce0008000f00 */
.L_x_83:
[----:B-1----:R-:W-:-:S04]  /*4900*/  SHF.L.U32 R3, R31, 0x1f, RZ ;  /* 0x0000001f1f037819 */ /* 0x002fc800000006ff */
[----:B------:R1:W3:Y:S03]  /*4910*/  SYNCS.PHASECHK.TRANS64.TRYWAIT P0, [R0+URZ+0xa8], R3 ;  /* 0x0000a803000075a7 */ /* 0x0002e600080011ff */
[----:B---3--:R-:W-:Y:S05]  /*4920*/  @!P0 NANOSLEEP.SYNCS 0x989680 ;  /* 0x009896800000895d */ /* 0x008fea0003900000 */
[----:B------:R-:W3:Y:S02]  /*4930*/  @!P0 SYNCS.PHASECHK.TRANS64 P0, [R0+URZ+0xa8], R3 ;  /* 0x0000a803000085a7 */ /* 0x000ee400080010ff */
[----:B--23--:R-:W-:Y:S05]  /*4940*/  @P0 EXIT ;  /* 0x000000000000094d */ /* 0x00cfea0003800000 */
[----:B------:R-:W-:Y:S05]  /*4950*/  BRA `(.L_x_83) ;  /* 0xfffffffc00e87947 */ /* 0x000fea000383ffff */
.L_x_68:
[----:B------:R-:W-:-:S06]  /*4960*/  UISETP.GE.AND UP0, UPT, UR8, 0x4, UPT ;  /* 0x000000040800788c */ /* 0x000fcc000bf06270 */
[----:B------:R-:W-:-:S13]  /*4970*/  PLOP3.LUT P0, PT, PT, PT, UP0, 0x80, 0x8 ;  /* 0x000000000008781c */ /* 0x000fda0003f0f008 */
[----:B------:R-:W-:Y:S05]  /*4980*/  @!P0 EXIT ;  /* 0x000000000000894d */ /* 0x000fea0003800000 */
[----:B------:R-:W-:Y:S01]  /*4990*/  BAR.SYNC.DEFER_BLOCKING 0x6, 0xa0 ;  /* 0x0182800000007b1d */ /* 0x000fe20000010000 */
[C---:B------:R-:W-:Y:S01]  /*49a0*/  IMAD.SHL.U32 R3, R189.reuse, 0x40, RZ ;  /* 0x00000040bd037824 */ /* 0x040fe200078e00ff */
[C---:B------:R-:W-:Y:S01]  /*49b0*/  LOP3.LUT R193, R189.reuse, 0x60, RZ, 0xc0, !PT ;  /* 0x00000060bdc17812 */ /* 0x040fe200078ec0ff */
[C---:B------:R-:W-:Y:S01]  /*49c0*/  IMAD.SHL.U32 R176, R189.reuse, 0x8, RZ ;  /* 0x00000008bdb07824 */ /* 0x040fe200078e00ff */
[C---:B------:R-:W-:Y:S01]  /*49d0*/  LOP3.LUT R191, R189.reuse, 0x2, RZ, 0xc0, !PT ;  /* 0x00000002bdbf7812 */ /* 0x040fe200078ec0ff */
[----:B------:R-:W-:Y:S01]  /*49e0*/  IMAD.U32 R79, R189, 0x10000, RZ ;  /* 0x00010000bd4f7824 */ /* 0x000fe200078e00ff */
[----:B------:R-:W-:Y:S02]  /*49f0*/  UMOV UR47, 0x400 ;  /* 0x00000400002f7882 */ /* 0x000fe40000000000 */
[----:B------:R-:W1:Y:S01]  /*4a00*/  LDC R181, c[0x0][0x370] ;  /* 0x0000dc00ffb57b82 */ /* 0x000e620000000800 */
[----:B------:R-:W-:Y:S01]  /*4a10*/  ULEA UR47, UR37, UR47, 0x18 ;  /* 0x0000002f252f7291 */ /* 0x000fe2000f8ec0ff */
[----:B------:R-:W-:Y:S01]  /*4a20*/  LOP3.LUT R5, R3, 0x180, RZ, 0xc0, !PT ;  /* 0x0000018003057812 */ /* 0x000fe200078ec0ff */
[----:B------:R-:W-:Y:S01]  /*4a30*/  HFMA2 R195, -RZ, RZ, 0, 0 ;  /* 0x00000000ffc37431 */ /* 0x000fe200000001ff */
[----:B------:R-:W-:Y:S01]  /*4a40*/  LOP3.LUT R79, R79, 0x600000, RZ, 0xc0, !PT ;  /* 0x006000004f4f7812 */ /* 0x000fe200078ec0ff */
[----:B------:R-:W-:Y:S01]  /*4a50*/  UIADD3 UR4, UPT, UPT, UR47, 0x8200, URZ ;  /* 0x000082002f047890 */ /* 0x000fe2000fffe0ff */
[----:B------:R-:W-:Y:S01]  /*4a60*/  LOP3.LUT R176, R5, 0x30, R176, 0xf8, !PT ;  /* 0x0000003005b07812 */ /* 0x000fe200078ef8b0 */
[----:B------:R-:W-:Y:S01]  /*4a70*/  IMAD.MOV.U32 R76, RZ, RZ, RZ ;  /* 0x000000ffff4c7224 */ /* 0x000fe200078e00ff */
[----:B------:R-:W2:Y:S01]  /*4a80*/  LDC R74, c[0x0][0xb0c] ;  /* 0x0002c300ff4a7b82 */ /* 0x000ea20000000800 */
[----:B------:R-:W-:-:S02]  /*4a90*/  LOP3.LUT R189, R189, 0x4, RZ, 0xc0, !PT ;  /* 0x00000004bdbd7812 */ /* 0x000fc400078ec0ff */
[----:B------:R-:W-:Y:S02]  /*4aa0*/  CS2R R186, SRZ ;  /* 0x0000000000ba7805 */ /* 0x000fe4000001ff00 */
[----:B------:R-:W-:Y:S02]  /*4ab0*/  LOP3.LUT R176, R176, 0x1e40, R3, 0xf8, !PT ;  /* 0x00001e40b0b07812 */ /* 0x000fe400078ef803 */
[----:B------:R-:W-:Y:S02]  /*4ac0*/  CS2R R184, SRZ ;  /* 0x0000000000b87805 */ /* 0x000fe4000001ff00 */
[----:B------:R-:W-:Y:S01]  /*4ad0*/  IADD3 R188, PT, PT, -R189, 0x2, RZ ;  /* 0x00000002bdbc7810 */ /* 0x000fe20007ffe1ff */
[----:B------:R-:W-:Y:S01]  /*4ae0*/  IMAD.MOV R180, RZ, RZ, -R191 ;  /* 0x000000ffffb47224 */ /* 0x000fe200078e0abf */
[----:B------:R-:W-:Y:S01]  /*4af0*/  MOV R192, UR4 ;  /* 0x0000000400c07c02 */ /* 0x000fe20008000f00 */
[----:B------:R-:W4:Y:S01]  /*4b00*/  LDC R178, c[0x0][0xb20] ;  /* 0x0002c800ffb27b82 */ /* 0x000f220000000800 */
[----:B------:R-:W3:Y:S01]  /*4b10*/  LDS R0, [UR47+0x150] ;  /* 0x0001502fff007984 */ /* 0x000ee20008000800 */
[----:B------:R-:W-:Y:S01]  /*4b20*/  VIADD R190, R176, UR47 ;  /* 0x0000002fb0be7c36 */ /* 0x000fe20008000000 */
[----:B------:R-:W1:Y:S01]  /*4b30*/  LDCU.64 UR50, c[0x0][0x348] ;  /* 0x00006900ff3277ac */ /* 0x000e620008000a00 */
[----:B------:R-:W-:-:S02]  /*4b40*/  IMAD.MOV R179, RZ, RZ, -R189 ;  /* 0x000000ffffb37224 */ /* 0x000fc400078e0abd */
[----:B------:R-:W-:Y:S01]  /*4b50*/  VIADD R190, R190, 0x200 ;  /* 0x00000200bebe7836 */ /* 0x000fe20000000000 */
[----:B------:R-:W1:Y:S01]  /*4b60*/  LDCU.64 UR38, c[0x0][0x888] ;  /* 0x00011100ff2677ac */ /* 0x000e620008000a00 */
[----:B------:R-:W1:Y:S01]  /*4b70*/  LDC R73, c[0x0][0xb30] ;  /* 0x0002cc00ff497b82 */ /* 0x000e620000000800 */
[----:B------:R-:W-:-:S07]  /*4b80*/  UIADD3 UR46, UPT, UPT, UR47, 0x200, URZ ;  /* 0x000002002f2e7890 */ /* 0x000fce000fffe0ff */
[----:B------:R-:W1:Y:S08]  /*4b90*/  LDC.64 R172, c[0x0][0xb10] ;  /* 0x0002c400ffac7b82 */ /* 0x000e700000000a00 */
[----:B------:R-:W1:Y:S08]  /*4ba0*/  LDC.64 R70, c[0x0][0xb18] ;  /* 0x0002c600ff467b82 */ /* 0x000e700000000a00 */
[----:B------:R-:W1:Y:S08]  /*4bb0*/  LDC.64 R168, c[0x0][0x888] ;  /* 0x00022200ffa87b82 */ /* 0x000e700000000a00 */
[----:B------:R-:W1:Y:S01]  /*4bc0*/  LDC.64 R68, c[0x0][0xb28] ;  /* 0x0002ca00ff447b82 */ /* 0x000e620000000a00 */
[----:B---3--:R-:W-:-:S07]  /*4bd0*/  IMAD.IADD R79, R0, 0x1, R79 ;  /* 0x00000001004f7824 */ /* 0x008fce00078e024f */
[----:B------:R-:W3:Y:S08]  /*4be0*/  LDC.64 R170, c[0x0][0x890] ;  /* 0x00022400ffaa7b82 */ /* 0x000ef00000000a00 */
[----:B------:R-:W1:Y:S08]  /*4bf0*/  LDC.64 R166, c[0x0][0x8b0] ;  /* 0x00022c00ffa67b82 */ /* 0x000e700000000a00 */
[----:B------:R-:W1:Y:S08]  /*4c00*/  LDC.64 R164, c[0x0][0x8a8] ;  /* 0x00022a00ffa47b82 */ /* 0x000e700000000a00 */
[----:B--2-4-:R-:W1:Y:S02]  /*4c10*/  LDC R182, c[0x0][0x374] ;  /* 0x0000dd00ffb67b82 */ /* 0x014e640000000800 */
.L_x_129:
[C---:B------:R-:W-:Y:S02]  /*4c20*/  LEA R0, R195.reuse, UR47, 0x3 ;  /* 0x0000002fc3007c11 */ /* 0x040fe4000f8e18ff */
[----:B------:R-:W-:Y:S02]  /*4c30*/  SHF.L.U32 R3, R186, 0x1f, RZ ;  /* 0x0000001fba037819 */ /* 0x000fe400000006ff */
[----:B------:R-:W-:Y:S02]  /*4c40*/  LEA R16, R195, UR47, 0x4 ;  /* 0x0000002fc3107c11 */ /* 0x000fe4000f8e20ff */
[----:B------:R-:W2:Y:S02]  /*4c50*/  SYNCS.PHASECHK.TRANS64.TRYWAIT P0, [R0+URZ+0xc0], R3 ;  /* 0x0000c003000075a7 */ /* 0x000ea400080011ff */
[----:B-12---:R-:W-:Y:S05]  /*4c60*/  @!P0 BRA `(.L_x_84) ;  /* 0x0000006c00b88947 */ /* 0x006fea0003800000 */
.L_x_175:
[----:B------:R-:W4:Y:S01]  /*4c70*/  LDC.64 R12, c[0x0][0xb10] ;  /* 0x0002c400ff0c7b82 */ /* 0x000f220000000a00 */
[----:B------:R-:W3:Y:S01]  /*4c80*/  LDS.128 R16, [R16+0x130] ;  /* 0x0001300010107984 */ /* 0x000ee20000000c00 */
[----:B-1----:R-:W-:Y:S01]  /*4c90*/  ISETP.NE.AND P1, PT, R73, 0x1, PT ;  /* 0x000000014900780c */ /* 0x002fe20003f25270 */
[----:B--2---:R-:W-:Y:S01]  /*4ca0*/  VIADD R0, R0, 0xd0 ;  /* 0x000000d000007836 */ /* 0x004fe20000000000 */
[----:B------:R-:W-:Y:S04]  /*4cb0*/  ISETP.GE.AND P0, PT, R72, 0x1, PT ;  /* 0x000000014800780c */ /* 0x000fe80003f06270 */
[----:B------:R-:W1:Y:S01]  /*4cc0*/  LDC.64 R10, c[0x0][0xb18] ;  /* 0x0002c600ff0a7b82 */ /* 0x000e620000000a00 */
[----:B------:R-:W-:Y:S01]  /*4cd0*/  PRMT R0, RZ, 0x654, R0 ;  /* 0x00000654ff007816 */ /* 0x000fe20000000000 */
[----:B------:R-:W-:Y:S01]  /*4ce0*/  @!PT LDS RZ, [RZ] ;  /* 0x00000000fffff984 */ /* 0x000fe20000000800 */
[----:B------:R-:W-:Y:S01]  /*4cf0*/  @!PT LDS RZ, [RZ] ;  /* 0x00000000fffff984 */ /* 0x000fe20000000800 */
[----:B------:R-:W-:Y:S01]  /*4d00*/  @!PT LDS RZ, [RZ] ;  /* 0x00000000fffff984 */ /* 0x000fe20000000800 */
[----:B------:R-:W-:Y:S01]  /*4d10*/  @!PT LDS RZ, [RZ] ;  /* 0x00000000fffff984 */ /* 0x000fe20000000800 */
[----:B------:R2:W-:Y:S06]  /*4d20*/  MEMBAR.ALL.CTA ;  /* 0x0000000000007992 */ /* 0x0005ec0000008000 */
[----:B--2---:R-:W2:Y:S01]  /*4d30*/  FENCE.VIEW.ASYNC.S ;  /* 0x00000000000073c6 */ /* 0x004ea20000000000 */
[----:B------:R-:W1:Y:S08]  /*4d40*/  @!P1 LDC R14, c[0x0][0xb20] ;  /* 0x0002c800ff0e9b82 */ /* 0x000e700000000800 */
[----:B------:R-:W1:Y:S01]  /*4d50*/  @!P1 LDC R9, c[0x0][0xb0c] ;  /* 0x0002c300ff099b82 */ /* 0x000e620000000800 */
[----:B--2---:R2:W-:Y:S01]  /*4d60*/  SYNCS.ARRIVE.TRANS64.RED.A1T0 RZ, [R0+URZ], RZ ;  /* 0x000000ff00ff79a7 */ /* 0x0045e200081004ff */
[----:B---3--:R-:W-:Y:S04]  /*4d70*/  LOP3.LUT P4, RZ, R18, 0x1, RZ, 0xc0, !PT ;  /* 0x0000000112ff7812 */ /* 0x008fe8000788c0ff */
[----:B------:R-:W-:Y:S09]  /*4d80*/  P2R R194, PR, RZ, 0x10 ;  /* 0x00000010ffc27803 */ /* 0x000ff20000000000 */
[----:B------:R-:W-:Y:S02]  /*4d90*/  @P4 MOV R77, R16 ;  /* 0x00000010004d4202 */ /* 0x000fe40000000f00 */
[----:B------:R-:W-:Y:S01]  /*4da0*/  @P4 LOP3.LUT R75, R17, 0xffff, RZ, 0xc0, !PT ;  /* 0x0000ffff114b4812 */ /* 0x000fe200078ec0ff */
[----:B--2-4-:R-:W-:Y:S06]  /*4db0*/  @!P0 BRA `(.L_x_85) ;  /* 0x0000000000a48947 */ /* 0x014fec0003800000 */
[----:B------:R-:W-:Y:S01]  /*4dc0*/  IMAD.HI.U32 R23, R182, R71, RZ ;  /* 0x00000047b6177227 */ /* 0x000fe200078e00ff */
[----:B------:R-:W-:Y:S02]  /*4dd0*/  ISETP.NE.AND P0, PT, R70, 0x1, PT ;  /* 0x000000014600780c */ /* 0x000fe40003f05270 */
[----:B------:R-:W-:Y:S01]  /*4de0*/  ISETP.NE.AND P2, PT, R72, 0x1, PT ;  /* 0x000000014800780c */ /* 0x000fe20003f45270 */
[----:B------:R-:W-:Y:S01]  /*4df0*/  IMAD.HI.U32 R22, R181, R172, RZ ;  /* 0x000000acb5167227 */ /* 0x000fe200078e00ff */
[----:B------:R-:W-:Y:S02]  /*4e00*/  SHF.R.U32.HI R23, RZ, R178, R23 ;  /* 0x000000b2ff177219 */ /* 0x000fe40000011617 */
[----:B------:R-:W-:Y:S01]  /*4e10*/  ISETP.NE.AND P3, PT, R74, 0x1, PT ;  /* 0x000000014a00780c */ /* 0x000fe20003f65270 */
[----:B------:R-:W-:Y:S01]  /*4e20*/  IMAD.HI.U32 R26, R77, R172, RZ ;  /* 0x000000ac4d1a7227 */ /* 0x000fe200078e00ff */
[----:B------:R-:W-:Y:S02]  /*4e30*/  SHF.R.U32.HI R22, RZ, R173, R22 ;  /* 0x000000adff167219 */ /* 0x000fe40000011616 */
[----:B------:R-:W-:Y:S01]  /*4e40*/  SEL R3, R182, R23, !P0 ;  /* 0x00000017b6037207 */ /* 0x000fe20004000000 */
[----:B------:R-:W-:Y:S01]  /*4e50*/  IMAD.HI.U32 R23, R75, R71, RZ ;  /* 0x000000474b177227 */ /* 0x000fe200078e00ff */
[----:B------:R-:W-:Y:S02]  /*4e60*/  SEL R7, R181, R22, !P3 ;  /* 0x00000016b5077207 */ /* 0x000fe40005800000 */
[----:B------:R-:W-:Y:S01]  /*4e70*/  SHF.R.U32.HI R26, RZ, R173, R26 ;  /* 0x000000adff1a7219 */ /* 0x000fe2000001161a */
[-C--:B------:R-:W-:Y:S04]  /*4e80*/  IMAD.HI.U32 R22, R3, R68.reuse, RZ ;  /* 0x0000004403167227 */ /* 0x080fe800078e00ff */
[----:B------:R-:W-:Y:S01]  /*4e90*/  IMAD.HI.U32 R24, R7, R68, RZ ;  /* 0x0000004407187227 */ /* 0x000fe200078e00ff */
[-C--:B------:R-:W-:Y:S02]  /*4ea0*/  @P2 SHF.R.U32.HI R3, RZ, R69.reuse, R22 ;  /* 0x00000045ff032219 */ /* 0x080fe40000011616 */
[----:B------:R-:W-:Y:S02]  /*4eb0*/  SHF.R.U32.HI R22, RZ, R178, R23 ;  /* 0x000000b2ff167219 */ /* 0x000fe40000011617 */
[----:B------:R-:W-:Y:S01]  /*4ec0*/  @P2 SHF.R.U32.HI R7, RZ, R69, R24 ;  /* 0x00000045ff072219 */ /* 0x000fe20000011618 */
[C---:B------:R-:W-:Y:S01]  /*4ed0*/  IMAD R2, R72.reuse, R3, RZ ;  /* 0x0000000348027224 */ /* 0x040fe200078e02ff */
[----:B------:R-:W-:Y:S02]  /*4ee0*/  SEL R5, R75, R22, !P0 ;  /* 0x000000164b057207 */ /* 0x000fe40004000000 */
[----:B------:R-:W-:Y:S01]  /*4ef0*/  SEL R3, R77, R26, !P3 ;  /* 0x0000001a4d037207 */ /* 0x000fe20005800000 */
[----:B------:R-:W-:Y:S01]  /*4f00*/  IMAD R4, R72, R7, RZ ;  /* 0x0000000748047224 */ /* 0x000fe200078e02ff */
[C---:B------:R-:W-:Y:S01]  /*4f10*/  ISETP.GE.AND P0, PT, R5.reuse, R2, PT ;  /* 0x000000020500720c */ /* 0x040fe20003f06270 */
[----:B------:R-:W-:Y:S03]  /*4f20*/  IMAD.HI.U32 R6, R5, R68, RZ ;  /* 0x0000004405067227 */ /* 0x000fe600078e00ff */
[----:B------:R-:W-:Y:S01]  /*4f30*/  ISETP.GE.OR P0, PT, R3, R4, P0 ;  /* 0x000000040300720c */ /* 0x000fe20000706670 */
[----:B------:R-:W-:Y:S01]  /*4f40*/  IMAD.MOV R4, RZ, RZ, -R3 ;  /* 0x000000ffff047224 */ /* 0x000fe200078e0a03 */
[-C--:B------:R-:W-:Y:S03]  /*4f50*/  SHF.R.U32.HI R6, RZ, R69.reuse, R6 ;  /* 0x00000045ff067219 */ /* 0x080fe60000011606 */
[----:B------:R-:W-:Y:S01]  /*4f60*/  IMAD R77, R74, R4, R77 ;  /* 0x000000044a4d7224 */ /* 0x000fe200078e024d */
[----:B------:R-:W-:Y:S05]  /*4f70*/  SEL R15, R5, R6, !P2 ;  /* 0x00000006050f7207 */ /* 0x000fea0005000000 */
[----:B------:R-:W-:Y:S02]  /*4f80*/  IMAD.MOV R6, RZ, RZ, -R15 ;  /* 0x000000ffff067224 */ /* 0x000fe400078e0a0f */
[C---:B------:R-:W-:Y:S04]  /*4f90*/  @!P0 IMAD.HI.U32 R2, R3.reuse, R68, RZ ;  /* 0x0000004403028227 */ /* 0x040fe800078e00ff */
[----:B------:R-:W-:Y:S01]  /*4fa0*/  IMAD R6, R72, R6, R5 ;  /* 0x0000000648067224 */ /* 0x000fe200078e0205 */
[----:B------:R-:W-:Y:S04]  /*4fb0*/  @!P0 SHF.R.U32.HI R2, RZ, R69, R2 ;  /* 0x00000045ff028219 */ /* 0x000fe80000011602 */
[----:B------:R-:W-:Y:S02]  /*4fc0*/  @!P0 SEL R0, R3, R2, !P2 ;  /* 0x0000000203008207 */ /* 0x000fe40005000000 */
[----:B------:R-:W-:Y:S02]  /*4fd0*/  IADD3 R2, PT, PT, -R5, RZ, RZ ;  /* 0x000000ff05027210 */ /* 0x000fe40007ffe1ff */
[----:B------:R-:W-:Y:S01]  /*4fe0*/  @!P0 IADD3 R8, PT, PT, R15, -R0, RZ ;  /* 0x800000000f088210 */ /* 0x000fe20007ffe0ff */
[----:B------:R-:W-:Y:S02]  /*4ff0*/  @!P0 IMAD R0, R7, R6, R0 ;  /* 0x0000000607008224 */ /* 0x000fe400078e0200 */
[----:B------:R-:W-:Y:S02]  /*5000*/  IMAD R75, R70, R2, R75 ;  /* 0x00000002464b7224 */ /* 0x000fe400078e024b */
[----:B------:R-:W-:Y:S02]  /*5010*/  @!P0 IMAD R5, R8, R72, R3 ;  /* 0x0000004808058224 */ /* 0x000fe400078e0203 */
[----:B------:R-:W-:Y:S04]  /*5020*/  @!P0 IMAD.MOV.U32 R3, RZ, RZ, R0 ;  /* 0x000000ffff038224 */ /* 0x000fe800078e0000 */
[----:B------:R-:W-:Y:S02]  /*5030*/  IMAD R77, R3, R74, R77 ;  /* 0x0000004a034d7224 */ /* 0x000fe400078e024d */
[----:B------:R-:W-:Y:S07]  /*5040*/  IMAD R75, R5, R70, R75 ;  /* 0x00000046054b7224 */ /* 0x000fee00078e024b */
.L_x_85:
[----:B-1----:R-:W-:Y:S01]  /*5050*/  @!P1 ISETP.NE.AND P0, PT, R10, 0x1, PT ;  /* 0x000000010a00980c */ /* 0x002fe20003f05270 */
[----:B------:R-:W-:Y:S01]  /*5060*/  @!P1 IMAD.HI.U32 R0, R77, R12, RZ ;  /* 0x0000000c4d009227 */ /* 0x000fe200078e00ff */
[----:B------:R-:W-:Y:S01]  /*5070*/  @!P1 ISETP.NE.AND P2, PT, R9, 0x1, PT ;  /* 0x000000010900980c */ /* 0x000fe20003f45270 */
[----:B------:R-:W-:Y:S01]  /*5080*/  ULOP3.LUT UP0, URZ, UR46, 0x1b0, URZ, 0xc0, !UPT ;  /* 0x000001b02eff7892 */ /* 0x000fe2000f80c0ff */
[----:B------:R-:W-:Y:S01]  /*5090*/  R2UR UR42, R21 ;  /* 0x00000000152a72ca */ /* 0x000fe200000e0000 */
[----:B------:R-:W-:Y:S01]  /*50a0*/  @!P1 IMAD.HI.U32 R3, R75, R11, RZ ;  /* 0x0000000b4b039227 */ /* 0x000fe200078e00ff */
[----:B------:R-:W-:Y:S02]  /*50b0*/  @!P1 SHF.R.U32.HI R0, RZ, R13, R0 ;  /* 0x0000000dff009219 */ /* 0x000fe40000011600 */
[----:B------:R-:W-:Y:S01]  /*50c0*/  R2UR UR41, R20 ;  /* 0x00000000142972ca */ /* 0x000fe200000e0000 */
[----:B------:R-:W-:Y:S01]  /*50d0*/  VIADD R195, R195, 0x1 ;  /* 0x00000001c3c37836 */ /* 0x000fe20000000000 */
[----:B------:R-:W-:Y:S02]  /*50e0*/  @!P1 SHF.R.U32.HI R2, RZ, R14, R3 ;  /* 0x0000000eff029219 */ /* 0x000fe40000011603 */
[----:B------:R-:W-:Y:S02]  /*50f0*/  @!P1 SEL R3, R77, R0, !P2 ;  /* 0x000000004d039207 */ /* 0x000fe40005000000 */
[----:B------:R-:W-:Y:S02]  /*5100*/  @!P1 SEL R2, R75, R2, !P0 ;  /* 0x000000024b029207 */ /* 0x000fe40004000000 */
[----:B------:R-:W-:Y:S01]  /*5110*/  @P4 SHF.R.U32.HI R183, RZ, 0x10, R17 ;  /* 0x00000010ffb74819 */ /* 0x000fe20000011611 */
[----:B------:R-:W-:Y:S02]  /*5120*/  USHF.L.U32 UR42, UR42, 0x7, URZ ;  /* 0x000000072a2a7899 */ /* 0x000fe400080006ff */
[----:B------:R-:W-:Y:S02]  /*5130*/  @!P1 IMAD.IADD R0, R2, 0x1, -R3 ;  /* 0x0000000102009824 */ /* 0x000fe400078e0a03 */
[----:B------:R-:W-:Y:S01]  /*5140*/  @!P1 IMAD.IADD R2, R3, 0x1, -R2 ;  /* 0x0000000103029824 */ /* 0x000fe200078e0a02 */
[----:B------:R-:W-:Y:S01]  /*5150*/  USHF.L.U32 UR41, UR41, 0x8, URZ ;  /* 0x0000000829297899 */ /* 0x000fe200080006ff */
[----:B------:R-:W-:Y:S02]  /*5160*/  @!P1 IMAD R77, R0, R9, R77 ;  /* 0x00000009004d9224 */ /* 0x000fe400078e024d */
[----:B------:R-:W-:Y:S01]  /*5170*/  @!P1 IMAD R75, R2, R10, R75 ;  /* 0x0000000a024b9224 */ /* 0x000fe200078e024b */
[----:B------:R-:W-:Y:S08]  /*5180*/  BRA.U !UP0, `(.L_x_86) ;  /* 0x0000000108407547 */ /* 0x000ff0000b800000 */
[----:B------:R-:W1:Y:S01]  /*5190*/  LDCU.64 UR8, c[0x4][0x88] ;  /* 0x01001100ff0877ac */ /* 0x000e620008000a00 */
[----:B------:R-:W-:Y:S01]  /*51a0*/  MOV R3, 0x0 ;  /* 0x0000000000037802 */ /* 0x000fe20000000f00 */
[----:B------:R-:W-:Y:S02]  /*51b0*/  HFMA2 R12, -RZ, RZ, 0, 5.9604644775390625e-08 ;  /* 0x00000001ff0c7431 */ /* 0x000fe400000001ff */
[----:B------:R-:W-:Y:S02]  /*51c0*/  IMAD.MOV.U32 R8, RZ, RZ, 0x70 ;  /* 0x00000070ff087424 */ /* 0x000fe400078e00ff */
[----:B------:R-:W-:Y:S01]  /*51d0*/  IMAD.MOV.U32 R13, RZ, RZ, RZ ;  /* 0x000000ffff0d7224 */ /* 0x000fe200078e00ff */
[----:B------:R-:W2:Y:S01]  /*51e0*/  LDCU.64 UR6, c[0x4][0x90] ;  /* 0x01001200ff0677ac */ /* 0x000ea20008000a00 */
[----:B------:R-:W3:Y:S01]  /*51f0*/  LDC.64 R2, c[0x4][R3] ;  /* 0x0100000003027b82 */ /* 0x000ee20000000a00 */
[----:B------:R-:W4:Y:S01]  /*5200*/  LDCU.64 UR4, c[0x4][0x8] ;  /* 0x01000100ff0477ac */ /* 0x000f220008000a00 */
[----:B-1----:R-:W-:Y:S01]  /*5210*/  MOV R5, UR9 ;  /* 0x0000000900057c02 */ /* 0x002fe20008000f00 */
[----:B------:R-:W-:Y:S01]  /*5220*/  IMAD.U32 R4, RZ, RZ, UR8 ;  /* 0x00000008ff047e24 */ /* 0x000fe2000f8e00ff */
[----:B--2---:R-:W-:Y:S01]  /*5230*/  MOV R7, UR7 ;  /* 0x0000000700077c02 */ /* 0x004fe20008000f00 */
[----:B------:R-:W-:Y:S01]  /*5240*/  IMAD.U32 R6, RZ, RZ, UR6 ;  /* 0x00000006ff067e24 */ /* 0x000fe2000f8e00ff */
[----:B----4-:R-:W-:Y:S01]  /*5250*/  MOV R11, UR5 ;  /* 0x00000005000b7c02 */ /* 0x010fe20008000f00 */
[----:B------:R-:W-:Y:S02]  /*5260*/  IMAD.U32 R10, RZ, RZ, UR4 ;  /* 0x00000004ff0a7e24 */ /* 0x000fe4000f8e00ff */
[----:B------:R-:W-:Y:S07]  /*5270*/  LEPC R20, `(.L_x_86) ;  /* 0x000000001014794e */ /* 0x000fee0000000000 */
[----:B---3-5:R-:W-:Y:S05]  /*5280*/  CALL.ABS.NOINC R2 ;  /* 0x0000000002007343 */ /* 0x028fea0003c00000 */
.L_x_86:
[----:B------:R-:W-:Y:S01]  /*5290*/  LOP3.LUT P0, RZ, R192, 0x1b0, RZ, 0xc0, !PT ;  /* 0x000001b0c0ff7812 */ /* 0x000fe2000780c0ff */
[----:B------:R-:W-:Y:S11]  /*52a0*/  BSSY.RECONVERGENT B6, `(.L_x_87) ;  /* 0x0000013000067945 */ /* 0x000ff60003800200 */
[----:B------:R-:W-:Y:S01]  /*52b0*/  @!UPT UIADD3 URZ, UPT, UPT, URZ, URZ, URZ ;  /* 0x000000fffffff290 */ /* 0x000fe2000fffe0ff */
[----:B------:R-:W-:Y:S05]  /*52c0*/  @!P0 BRA `(.L_x_88) ;  /* 0x0000000000408947 */ /* 0x000fea0003800000 */
        /* <DEDUP_REMOVED lines=16> */
.L_x_88:
[----:B------:R-:W-:Y:S05]  /*53d0*/  BSYNC.RECONVERGENT B6 ;  /* 0x0000000000067941 */ /* 0x000fea0003800200 */
.L_x_87:
[----:B------:R-:W-:Y:S02]  /*53e0*/  ISETP.NE.U32.AND P4, PT, R170, RZ, PT ;  /* 0x000000ffaa00720c */ /* 0x000fe40003f85070 */
[----:B------:R-:W-:Y:S02]  /*53f0*/  ISETP.NE.U32.AND P1, PT, R166, RZ, PT ;  /* 0x000000ffa600720c */ /* 0x000fe40003f25070 */
[----:B------:R-:W-:Y:S02]  /*5400*/  ISETP.NE.AND.EX P4, PT, R171, RZ, PT, P4 ;  /* 0x000000ffab00720c */ /* 0x000fe40003f85340 */
[----:B------:R-:W-:Y:S02]  /*5410*/  PLOP3.LUT P0, PT, PT, PT, PT, 0x8, 0x80 ;  /* 0x000000000080781c */ /* 0x000fe40003f0e170 */
[----:B------:R-:W-:Y:S02]  /*5420*/  ISETP.NE.AND.EX P1, PT, R167, RZ, PT, P1 ;  /* 0x000000ffa700720c */ /* 0x000fe40003f25310 */
[----:B------:R-:W-:Y:S02]  /*5430*/  P2R R202, PR, RZ, 0x1 ;  /* 0x00000001ffca7803 */ /* 0x000fe40000000000 */
[----:B------:R-:W-:Y:S05]  /*5440*/  LEA R0, R185, UR47, 0x3 ;  /* 0x0000002fb9007c11 */ /* 0x000fea000f8e18ff */
[----:B------:R-:W-:Y:S05]  /*5450*/  @!P4 BRA `(.L_x_89) ;  /* 0x00000000002cc947 */ /* 0x000fea0003800000 */
[----:B------:R-:W-:Y:S01]  /*5460*/  ISETP.NE.U32.AND P0, PT, R168, RZ, PT ;  /* 0x000000ffa800720c */ /* 0x000fe20003f05070 */
[----:B------:R-:W-:Y:S03]  /*5470*/  IMAD.MOV.U32 R175, RZ, RZ, 0x1 ;  /* 0x00000001ffaf7424 */ /* 0x000fe600078e00ff */
[----:B------:R-:W-:Y:S11]  /*5480*/  ISETP.NE.AND.EX P0, PT, R169, RZ, PT, P0 ;  /* 0x000000ffa900720c */ /* 0x000ff60003f05300 */
[----:B------:R-:W-:Y:S02]  /*5490*/  @!UPT UIADD3 URZ, UPT, UPT, URZ, URZ, URZ ;  /* 0x000000fffffff290 */ /* 0x000fe4000fffe0ff */
[----:B------:R-:W1:Y:S01]  /*54a0*/  @P0 LDC.64 R4, c[0x0][0x888] ;  /* 0x00022200ff040b82 */ /* 0x000e620000000a00 */
[----:B------:R-:W-:Y:S04]  /*54b0*/  @P0 IMAD R2, R170, UR36, RZ ;  /* 0x00000024aa020c24 */ /* 0x000fe8000f8e02ff */
[----:B-1----:R-:W-:Y:S04]  /*54c0*/  @P0 IMAD.WIDE R4, R2, 0x4, R4 ;  /* 0x0000000402040825 */ /* 0x002fe800078e0204 */
[----:B------:R-:W-:Y:S01]  /*54d0*/  HFMA2 R2, -RZ, RZ, 0, 5.9604644775390625e-08 ;  /* 0x00000001ff027431 */ /* 0x000fe200000001ff */
[----:B-----5:R1:W5:Y:S04]  /*54e0*/  @P0 LDG.E R81, desc[UR44][R4.64] ;  /* 0x0000002c04510981 */ /* 0x020368000c1e1900 */
[----:B------:R-:W-:Y:S01]  /*54f0*/  @!P0 PRMT R175, R2, 0x7610, R175 ;  /* 0x0000761002af8816 */ /* 0x000fe200000000af */
[----:B-1----:R-:W2:Y:S06]  /*5500*/  @!P0 LDC R81, c[0x0][0x880] ;  /* 0x00022000ff518b82 */ /* 0x002eac0000000800 */
.L_x_89:
[----:B------:R-:W-:Y:S05]  /*5510*/  @!P1 BRA `(.L_x_90) ;  /* 0x0000000000209947 */ /* 0x000fea0003800000 */
[----:B------:R-:W-:Y:S04]  /*5520*/  ISETP.NE.U32.AND P0, PT, R164, RZ, PT ;  /* 0x000000ffa400720c */ /* 0x000fe80003f05070 */
[----:B------:R-:W-:Y:S11]  /*5530*/  ISETP.NE.AND.EX P0, PT, R165, RZ, PT, P0 ;  /* 0x000000ffa500720c */ /* 0x000ff60003f05300 */
[----:B------:R-:W-:Y:S02]  /*5540*/  @!UPT UIADD3 URZ, UPT, UPT, URZ, URZ, URZ ;  /* 0x000000fffffff290 */ /* 0x000fe4000fffe0ff */
[----:B------:R-:W1:Y:S01]  /*5550*/  @P0 LDC.64 R4, c[0x0][0x8a8] ;  /* 0x00022a00ff040b82 */ /* 0x000e620000000a00 */
[----:B------:R-:W-:Y:S04]  /*5560*/  @P0 IMAD R2, R166, UR36, RZ ;  /* 0x00000024a6020c24 */ /* 0x000fe8000f8e02ff */
[----:B-1----:R-:W-:Y:S05]  /*5570*/  @P0 IMAD.WIDE R4, R2, 0x4, R4 ;  /* 0x0000000402040825 */ /* 0x002fea00078e0204 */
[----:B-----5:R1:W5:Y:S02]  /*5580*/  @P0 LDG.E R78, desc[UR44][R4.64] ;  /* 0x0000002c044e0981 */ /* 0x020364000c1e1900 */
[----:B-1----:R-:W3:Y:S02]  /*5590*/  @!P0 LDC R78, c[0x0][0x8a0] ;  /* 0x00022800ff4e8b82 */ /* 0x002ee40000000800 */
.L_x_90:
[----:B------:R-:W-:Y:S01]  /*55a0*/  UISETP.NE.AND UP0, UPT, UR48, URZ, UPT ;  /* 0x000000ff3000728c */ /* 0x000fe2000bf05270 */
[----:B------:R-:W-:Y:S08]  /*55b0*/  ISETP.NE.AND P6, PT, R202, RZ, PT ;  /* 0x000000ffca00720c */ /* 0x000ff00003fc5270 */
[----:B------:R-:W-:Y:S05]  /*55c0*/  BRA.U !UP0, `(.L_x_91) ;  /* 0x0000000108407547 */ /* 0x000fea000b800000 */
[----:B------:R-:W-:Y:S02]  /*55d0*/  ISETP.NE.U32.AND P0, PT, R170, RZ, PT ;  /* 0x000000ffaa00720c */ /* 0x000fe40003f05070 */
[----:B------:R-:W-:Y:S02]  /*55e0*/  PLOP3.LUT P1, PT, PT, PT, PT, 0x80, 0x8 ;  /* 0x000000000008781c */ /* 0x000fe40003f2f070 */
[----:B------:R-:W-:Y:S11]  /*55f0*/  ISETP.NE.AND.EX P0, PT, R171, RZ, PT, P0 ;  /* 0x000000ffab00720c */ /* 0x000ff60003f05300 */
[----:B------:R-:W-:Y:S02]  /*5600*/  @!UPT UIADD3 URZ, UPT, UPT, URZ, URZ, URZ ;  /* 0x000000fffffff290 */ /* 0x000fe4000fffe0ff */
[----:B------:R-:W-:Y:S01]  /*5610*/  @P0 LOP3.LUT P2, RZ, R175, 0xff, RZ, 0xc0, !PT ;  /* 0x000000ffafff0812 */ /* 0x000fe2000784c0ff */
[----:B------:R-:W1:Y:S01]  /*5620*/  @P0 LDC.64 R2, c[0x0][0x888] ;  /* 0x00022200ff020b82 */ /* 0x000e620000000a00 */
[C---:B--2--5:R-:W-:Y:S02]  /*5630*/  @!P0 FSETP.EQ.AND P6, PT, R81.reuse, RZ, PT ;  /* 0x000000ff5100820b */ /* 0x064fe40003fc2000 */
[----:B------:R-:W-:Y:S02]  /*5640*/  @P0 PLOP3.LUT P1, PT, P2, PT, PT, 0x80, 0x8 ;  /* 0x000000000008081c */ /* 0x000fe4000172f070 */
[----:B------:R-:W-:Y:S02]  /*5650*/  @P0 FSETP.NEU.AND P2, PT, R81, RZ, PT ;  /* 0x000000ff5100020b */ /* 0x000fe40003f4d000 */
[----:B-1----:R-:W-:Y:S02]  /*5660*/  @P0 ISETP.NE.U32.AND P3, PT, R2, RZ, PT ;  /* 0x000000ff0200020c */ /* 0x002fe40003f65070 */
[----:B------:R-:W-:Y:S02]  /*5670*/  @P0 SEL R2, RZ, 0xffffffff, P2 ;  /* 0xffffffffff020807 */ /* 0x000fe40001000000 */
[----:B------:R-:W-:Y:S05]  /*5680*/  @P0 ISETP.NE.AND.EX P3, PT, R3, RZ, PT, P3 ;  /* 0x000000ff0300020c */ /* 0x000fea0003f65330 */
[----:B------:R-:W-:Y:S04]  /*5690*/  @!P1 SEL R2, RZ, 0xffffffff, P3 ;  /* 0xffffffffff029807 */ /* 0x000fe80001800000 */
[----:B------:R-:W-:Y:S04]  /*56a0*/  @P0 LOP3.LUT R2, R2, 0x1, RZ, 0xc0, !PT ;  /* 0x0000000102020812 */ /* 0x000fe800078ec0ff */
[----:B------:R-:W-:Y:S04]  /*56b0*/  @P0 ISETP.EQ.U32.AND P6, PT, R2, 0x1, PT ;  /* 0x000000010200080c */ /* 0x000fe80003fc2070 */
[----:B------:R-:W-:Y:S09]  /*56c0*/  P2R R202, PR, RZ, 0x40 ;  /* 0x00000040ffca7803 */ /* 0x000ff20000000000 */
.L_x_91:
[----:B------:R-:W-:Y:S01]  /*56d0*/  @!P6 SHF.L.U32 R5, R184, 0x1f, RZ ;  /* 0x0000001fb805e819 */ /* 0x000fe200000006ff */
[----:B------:R-:W-:Y:S01]  /*56e0*/  BSSY B1, `(.L_x_92) ;  /* 0x0000042000017945 */ /* 0x000fe20003800000 */
[C---:B------:R-:W-:Y:S01]  /*56f0*/  LEA R197, R76.reuse, UR47, 0x3 ;  /* 0x0000002f4cc57c11 */ /* 0x040fe2000f8e18ff */
[----:B------:R-:W-:Y:S01]  /*5700*/  IMAD.MOV.U32 R200, RZ, RZ, 0x1 ;  /* 0x00000001ffc87424 */ /* 0x000fe200078e00ff */
[----:B------:R-:W1:Y:S01]  /*5710*/  @!P6 SYNCS.PHASECHK.TRANS64.TRYWAIT P1, [R0+URZ+0x70], R5 ;  /* 0x000070050000e5a7 */ /* 0x000e6200080211ff */
[----:B------:R-:W-:Y:S01]  /*5720*/  SHF.L.U32 R2, R187, 0x1f, RZ ;  /* 0x0000001fbb027819 */ /* 0x000fe200000006ff */
[----:B------:R-:W-:Y:S01]  /*5730*/  IMAD R80, R76, 0x100, R79 ;  /* 0x000001004c507824 */ /* 0x000fe200078e024f */
[----:B------:R-:W-:Y:S02]  /*5740*/  ISETP.NE.U32.AND P2, PT, RZ, UR38, PT ;  /* 0x00000026ff007c0c */ /* 0x000fe4000bf45070 */
[----:B------:R-:W-:Y:S02]  /*5750*/  CS2R R162, SRZ ;  /* 0x0000000000a27805 */ /* 0x000fe4000001ff00 */
[----:B--2--5:R-:W-:Y:S02]  /*5760*/  FSETP.NEU.AND P3, PT, R81, RZ, PT ;  /* 0x000000ff5100720b */ /* 0x024fe40003f6d000 */
[----:B------:R-:W-:Y:S02]  /*5770*/  CS2R R160, SRZ ;  /* 0x0000000000a07805 */ /* 0x000fe4000001ff00 */
[----:B------:R-:W-:Y:S02]  /*5780*/  ISETP.NE.AND.EX P2, PT, RZ, UR39, PT, P2 ;  /* 0x00000027ff007c0c */ /* 0x000fe4000bf45320 */
[----:B------:R-:W-:Y:S02]  /*5790*/  CS2R R158, SRZ ;  /* 0x00000000009e7805 */ /* 0x000fe4000001ff00 */
[----:B------:R-:W-:Y:S02]  /*57a0*/  SEL R3, RZ, 0xffffffff, P3 ;  /* 0xffffffffff037807 */ /* 0x000fe40001800000 */
[----:B------:R-:W-:Y:S02]  /*57b0*/  CS2R R156, SRZ ;  /* 0x00000000009c7805 */ /* 0x000fe4000001ff00 */
[----:B------:R-:W-:Y:S02]  /*57c0*/  SEL R4, RZ, 0xffffffff, P2 ;  /* 0xffffffffff047807 */ /* 0x000fe40001000000 */
[----:B------:R-:W-:Y:S02]  /*57d0*/  CS2R R154, SRZ ;  /* 0x00000000009a7805 */ /* 0x000fe4000001ff00 */
[----:B------:R-:W-:Y:S02]  /*57e0*/  LOP3.LUT P2, RZ, R175, 0xff, RZ, 0xc0, !PT ;  /* 0x000000ffafff7812 */ /* 0x000fe4000784c0ff */
[----:B------:R-:W-:Y:S02]  /*57f0*/  CS2R R152, SRZ ;  /* 0x0000000000987805 */ /* 0x000fe4000001ff00 */
[----:B------:R-:W-:Y:S01]  /*5800*/  CS2R R150, SRZ ;  /* 0x0000000000967805 */ /* 0x000fe2000001ff00 */
[----:B------:R2:W4:Y:S01]  /*5810*/  SYNCS.PHASECHK.TRANS64.TRYWAIT P0, [R197+URZ+0xe0], R2 ;  /* 0x0000e002c50075a7 */ /* 0x00052200080011ff */
[----:B------:R-:W-:Y:S02]  /*5820*/  @P4 SEL R3, R4, R3, !P2 ;  /* 0x0000000304034207 */ /* 0x000fe40005000000 */
[----:B------:R-:W-:Y:S02]  /*5830*/  CS2R R148, SRZ ;  /* 0x0000000000947805 */ /* 0x000fe4000001ff00 */
[----:B------:R-:W-:Y:S04]  /*5840*/  LOP3.LUT R3, R3, 0x1, RZ, 0xc0, !PT ;  /* 0x0000000103037812 */ /* 0x000fe800078ec0ff */
[----:B------:R-:W-:Y:S04]  /*5850*/  ISETP.NE.U32.AND P5, PT, R3, 0x1, PT ;  /* 0x000000010300780c */ /* 0x000fe80003fa5070 */
[----:B------:R-:W-:Y:S02]  /*5860*/  P2R R201, PR, RZ, 0x20 ;  /* 0x00000020ffc97803 */ /* 0x000fe40000000000 */
[----:B-1----:R-:W-:Y:S01]  /*5870*/  @!P6 SEL R200, RZ, 0x1, !P1 ;  /* 0x00000001ffc8e807 */ /* 0x002fe20004800000 */
[----:B--2---:R-:W-:Y:S06]  /*5880*/  @P6 BRA `(.L_x_93) ;  /* 0x00000000009c6947 */ /* 0x004fec0003800000 */
[----:B------:R-:W-:Y:S01]  /*5890*/  @P5 IMAD R6, R185, 0x2000, R190 ;  /* 0x00002000b9065824 */ /* 0x000fe200078e02be */
[----:B------:R-:W-:Y:S01]  /*58a0*/  ISETP.NE.AND P1, PT, R200, RZ, PT ;  /* 0x000000ffc800720c */ /* 0x000fe20003f25270 */
[----:B------:R-:W-:Y:S01]  /*58b0*/  BSSY B0, `(.L_x_94) ;  /* 0x0000010000007945 */ /* 0x000fe20003800000 */
[----:B------:R-:W-:Y:S01]  /*58c0*/  CS2R R150, SRZ ;  /* 0x0000000000967805 */ /* 0x000fe2000001ff00 */
[--C-:B------:R-:W-:Y:S01]  /*58d0*/  @P5 IMAD R7, R191, -0x10, R6.reuse ;  /* 0xfffffff0bf075824 */ /* 0x100fe200078e0206 */
[----:B------:R-:W-:Y:S01]  /*58e0*/  CS2R R148, SRZ ;  /* 0x0000000000947805 */ /* 0x000fe2000001ff00 */
[----:B------:R-:W-:Y:S01]  /*58f0*/  @P5 IMAD R5, R189, -0x10, R6 ;  /* 0xfffffff0bd055824 */ /* 0x000fe200078e0206 */
[----:B------:R-:W-:Y:S01]  /*5900*/  CS2R R158, SRZ ;  /* 0x00000000009e7805 */ /* 0x000fe2000001ff00 */
[----:B------:R-:W-:Y:S01]  /*5910*/  @P5 IMAD R4, R188, 0x10, R7 ;  /* 0x00000010bc045824 */ /* 0x000fe200078e0207 */
[----:B------:R-:W-:Y:S02]  /*5920*/  CS2R R156, SRZ ;  /* 0x00000000009c7805 */ /* 0x000fe4000001ff00 */
[----:B------:R-:W-:Y:S02]  /*5930*/  CS2R R154, SRZ ;  /* 0x00000000009a7805 */ /* 0x000fe4000001ff00 */
[----:B------:R-:W-:Y:S02]  /*5940*/  CS2R R152, SRZ ;  /* 0x0000000000987805 */ /* 0x000fe4000001ff00 */
[----:B------:R-:W-:Y:S02]  /*5950*/  CS2R R162, SRZ ;  /* 0x0000000000a27805 */ /* 0x000fe4000001ff00 */
[----:B------:R-:W-:Y:S01]  /*5960*/  CS2R R160, SRZ ;  /* 0x0000000000a07805 */ /* 0x000fe2000001ff00 */
[----:B------:R-:W-:Y:S06]  /*5970*/  @P1 BRA `(.L_x_95) ;  /* 0x00000000000c1947 */ /* 0x000fec0003800000 */
[----:B------:R-:W-:Y:S04]  /*5980*/  SHF.L.U32 R3, R184, 0x1f, RZ ;  /* 0x0000001fb8037819 */ /* 0x000fe800000006ff */
[----:B------:R-:W1:Y:S02]  /*5990*/  SYNCS.PHASECHK.TRANS64.TRYWAIT P1, [R0+URZ+0x70], R3 ;  /* 0x00007003000075a7 */ /* 0x000e6400080211ff */
[----:B-1----:R-:W-:Y:S05]  /*59a0*/  @!P1 BRA `(.L_x_96) ;  /* 0x00000060007c9947 */ /* 0x002fea0003800000 */
.L_x_95:
[----:B------:R-:W-:Y:S05]  /*59b0*/  BSYNC B0 ;  /* 0x0000000000007941 */ /* 0x000fea0003800000 */
.L_x_94:
[----:B------:R-:W-:Y:S01]  /*59c0*/  ISETP.NE.AND P1, PT, R201, RZ, PT ;  /* 0x000000ffc900720c */ /* 0x000fe20003f25270 */
[----:B-1----:R-:W-:Y:S02]  /*59d0*/  VIADD R3, R0, 0x90 ;  /* 0x0000009000037836 */ /* 0x002fe40000000000 */
[----:B------:R-:W-:Y:S02]  /*59e0*/  IMAD.U32 R0, RZ, RZ, UR37 ;  /* 0x00000025ff007e24 */ /* 0x000fe4000f8e00ff */
[----:B------:R-:W-:Y:S03]  /*59f0*/  VIADD R185, R185, 0x1 ;  /* 0x00000001b9b97836 */ /* 0x000fe60000000000 */
[----:B------:R-:W-:Y:S05]  /*5a00*/  PRMT R0, R0, 0x654, R3 ;  /* 0x0000065400007816 */ /* 0x000fea0000000003 */
[----:B------:R1:W2:Y:S04]  /*5a10*/  @P1 LDS.128 R148, [R6] ;  /* 0x0000000006941984 */ /* 0x0002a80000000c00 */
[----:B------:R1:W1:Y:S04]  /*5a20*/  @P1 LDS.128 R156, [R5+0x20] ;  /* 0x00002000059c1984 */ /* 0x0002680000000c00 */
[----:B------:R1:W1:Y:S04]  /*5a30*/  @P1 LDS.128 R152, [R7+0x10] ;  /* 0x0000100007981984 */ /* 0x0002680000000c00 */
[----:B------:R1:W1:Y:S01]  /*5a40*/  @P1 LDS.128 R160, [R4+0x10] ;  /* 0x0000100004a01984 */ /* 0x0002620000000c00 */
[C---:B------:R-:W-:Y:S01]  /*5a50*/  ISETP.NE.AND P1, PT, R185.reuse, 0x4, PT ;  /* 0x00000004b900780c */ /* 0x040fe20003f25270 */
[----:B------:R-:W-:Y:S01]  /*5a60*/  @!PT LDS RZ, [RZ] ;  /* 0x00000000fffff984 */ /* 0x000fe20000000800 */
[----:B------:R-:W-:Y:S01]  /*5a70*/  @!PT LDS RZ, [RZ] ;  /* 0x00000000fffff984 */ /* 0x000fe20000000800 */
[----:B------:R-:W-:Y:S01]  /*5a80*/  @!PT LDS RZ, [RZ] ;  /* 0x00000000fffff984 */ /* 0x000fe20000000800 */
[----:B------:R-:W-:Y:S01]  /*5a90*/  @!PT LDS RZ, [RZ] ;  /* 0x00000000fffff984 */ /* 0x000fe20000000800 */
[----:B------:R5:W-:Y:S06]  /*5aa0*/  MEMBAR.ALL.CTA ;  /* 0x0000000000007992 */ /* 0x000bec0000008000 */
[----:B-----5:R-:W5:Y:S01]  /*5ab0*/  FENCE.VIEW.ASYNC.S ;  /* 0x00000000000073c6 */ /* 0x020f620000000000 */
[----:B------:R-:W-:Y:S02]  /*5ac0*/  SEL R3, RZ, 0x1, P1 ;  /* 0x00000001ff037807 */ /* 0x000fe40000800000 */
[----:B------:R-:W-:Y:S02]  /*5ad0*/  SEL R185, R185, RZ, P1 ;  /* 0x000000ffb9b97207 */ /* 0x000fe40000800000 */
[----:B------:R-:W-:Y:S01]  /*5ae0*/  LOP3.LUT R184, R184, R3, RZ, 0x3c, !PT ;  /* 0x00000003b8b87212 */ /* 0x000fe200078e3cff */
[----:B-----5:R1:W-:Y:S06]  /*5af0*/  SYNCS.ARRIVE.TRANS64.RED.A1T0 RZ, [R0+URZ], RZ ;  /* 0x000000ff00ff79a7 */ /* 0x0203ec00081004ff */
.L_x_93:
[----:B------:R-:W-:Y:S05]  /*5b00*/  BSYNC B1 ;  /* 0x0000000000017941 */ /* 0x000fea0003800000 */
.L_x_92:
[----:B-1----:R-:W-:Y:S04]  /*5b10*/  SHF.R.U32.HI R0, RZ, 0x15, R80 ;  /* 0x00000015ff007819 */ /* 0x002fe80000011650 */
[----:B------:R-:W-:Y:S01]  /*5b20*/  LOP3.LUT P1, RZ, R0, 0x3, R177, 0x48, !PT ;  /* 0x0000000300ff7812 */ /* 0x000fe200078248b1 */
[----:B------:R-:W-:Y:S01]  /*5b30*/  @!UPT UIADD3 URZ, UPT, UPT, URZ, URZ, URZ ;  /* 0x000000fffffff290 */ /* 0x000fe2000fffe0ff */
[----:B----4-:R-:W-:Y:S11]  /*5b40*/  @P0 BRA `(.L_x_97) ;  /* 0x0000000000080947 */ /* 0x010ff60003800000 */
[----:B------:R-:W1:Y:S02]  /*5b50*/  SYNCS.PHASECHK.TRANS64.TRYWAIT P0, [R197+URZ+0xe0], R2 ;  /* 0x0000e002c50075a7 */ /* 0x000e6400080011ff */
[----:B-1----:R-:W-:Y:S05]  /*5b60*/  @!P0 BRA `(.L_x_98) ;  /* 0x0000006000208947 */ /* 0x002fea0003800000 */
.L_x_97:
[----:B------:R-:W-:Y:S04]  /*5b70*/  BSSY.RECONVERGENT B6, `(.L_x_99) ;  /* 0x0000012000067945 */ /* 0x000fe80003800200 */
[----:B------:R-:W-:Y:S05]  /*5b80*/  @!P1 BRA `(.L_x_100) ;  /* 0x0000000000409947 */ /* 0x000fea0003800000 */
[----:B------:R-:W4:Y:S01]  /*5b90*/  LDCU.64 UR8, c[0x4][0x78] ;  /* 0x01000f00ff0877ac */ /* 0x000f220008000a00 */
[----:B------:R-:W-:Y:S01]  /*5ba0*/  MOV R3, 0x0 ;  /* 0x0000000000037802 */ /* 0x000fe20000000f00 */
[----:B------:R-:W-:Y:S02]  /*5bb0*/  HFMA2 R12, -RZ, RZ, 0, 5.9604644775390625e-08 ;  /* 0x00000001ff0c7431 */ /* 0x000fe400000001ff */
[----:B------:R-:W-:Y:S02]  /*5bc0*/  IMAD.MOV.U32 R8, RZ, RZ, 0x192 ;  /* 0x00000192ff087424 */ /* 0x000fe400078e00ff */
[----:B------:R-:W-:Y:S01]  /*5bd0*/  IMAD.MOV.U32 R13, RZ, RZ, RZ ;  /* 0x000000ffff0d7224 */ /* 0x000fe200078e00ff */
[----:B------:R-:W5:Y:S01]  /*5be0*/  LDCU.64 UR6, c[0x4][0x80] ;  /* 0x01001000ff0677ac */ /* 0x000f620008000a00 */
[----:B-1----:R-:W1:Y:S01]  /*5bf0*/  LDC.64 R2, c[0x4][R3] ;  /* 0x0100000003027b82 */ /* 0x002e620000000a00 */
[----:B------:R-:W2:Y:S01]  /*5c00*/  LDCU.64 UR4, c[0x4][0x18] ;  /* 0x01000300ff0477ac */ /* 0x000ea20008000a00 */
[----:B----4-:R-:W-:Y:S01]  /*5c10*/  MOV R5, UR9 ;  /* 0x0000000900057c02 */ /* 0x010fe20008000f00 */
[----:B------:R-:W-:Y:S01]  /*5c20*/  IMAD.U32 R4, RZ, RZ, UR8 ;  /* 0x00000008ff047e24 */ /* 0x000fe2000f8e00ff */
[----:B-----5:R-:W-:Y:S01]  /*5c30*/  MOV R7, UR7 ;  /* 0x0000000700077c02 */ /* 0x020fe20008000f00 */
[----:B------:R-:W-:Y:S01]  /*5c40*/  IMAD.U32 R6, RZ, RZ, UR6 ;  /* 0x00000006ff067e24 */ /* 0x000fe2000f8e00ff */
[----:B--2---:R-:W-:Y:S01]  /*5c50*/  MOV R11, UR5 ;  /* 0x00000005000b7c02 */ /* 0x004fe20008000f00 */
[----:B------:R-:W-:Y:S02]  /*5c60*/  IMAD.U32 R10, RZ, RZ, UR4 ;  /* 0x00000004ff0a7e24 */ /* 0x000fe4000f8e00ff */
[----:B------:R-:W-:Y:S07]  /*5c70*/  LEPC R20, `(.L_x_100) ;  /* 0x000000001014794e */ /* 0x000fee0000000000 */
[----:B-1-3--:R-:W-:Y:S05]  /*5c80*/  CALL.ABS.NOINC R2 ;  /* 0x0000000002007343 */ /* 0x00afea0003c00000 */
.L_x_100:
[----:B------:R-:W-:Y:S05]  /*5c90*/  BSYNC.RECONVERGENT B6 ;  /* 0x0000000000067941 */ /* 0x000fea0003800200 */
.L_x_99:
[-C--:B--2---:R-:W-:Y:S01]  /*5ca0*/  F2FP.F16.E4M3.UNPACK_B R83, R148.reuse ;  /* 0x00000094ff53723e */ /* 0x084fe200020006ff */
[----:B------:R-:W-:Y:S05]  /*5cb0*/  WARPSYNC.ALL ;  /* 0x0000000000007948 */ /* 0x000fea0003800000 */
[----:B------:R-:W-:Y:S01]  /*5cc0*/  R2UR UR4, R80 ;  /* 0x00000000500472ca */ /* 0x000fe200000e0000 */
[--C-:B------:R-:W-:Y:S01]  /*5cd0*/  HADD2.F32 R82, -RZ, R83.reuse.H0_H0 ;  /* 0x20000053ff527230 */ /* 0x100fe20000004100 */
[----:B------:R-:W-:Y:S01]  /*5ce0*/  F2FP.F16.E4M3.UNPACK_B R85, R148.H1 ;  /* 0x00000094ff55723e */ /* 0x000fe200030006ff */
[----:B------:R-:W-:Y:S01]  /*5cf0*/  HADD2.F32 R83, -RZ, R83.H1_H1 ;  /* 0x30000053ff537230 */ /* 0x000fe20000004100 */
[-C--:B------:R-:W-:Y:S01]  /*5d00*/  F2FP.F16.E4M3.UNPACK_B R87, R149.reuse ;  /* 0x00000095ff57723e */ /* 0x080fe200020006ff */
[----:B------:R-:W-:Y:S01]  /*5d10*/  BSSY.RECONVERGENT B0, `(.L_x_101) ;  /* 0x000011d000007945 */ /* 0x000fe20003800200 */
[----:B------:R-:W-:Y:S01]  /*5d20*/  F2FP.F16.E4M3.UNPACK_B R89, R149.H1 ;  /* 0x00000095ff59723e */ /* 0x000fe200030006ff */
[----:B------:R-:W-:Y:S01]  /*5d30*/  HADD2.F32 R84, -RZ, R85.H0_H0 ;  /* 0x20000055ff547230 */ /* 0x000fe20000004100 */
[-C--:B------:R-:W-:Y:S01]  /*5d40*/  F2FP.F16.E4M3.UNPACK_B R91, R150.reuse ;  /* 0x00000096ff5b723e */ /* 0x080fe200020006ff */
[----:B------:R-:W-:Y:S01]  /*5d50*/  HADD2.F32 R88, -RZ, R87.H1_H1 ;  /* 0x30000057ff587230 */ /* 0x000fe20000004100 */
[----:B------:R-:W-:Y:S01]  /*5d60*/  F2FP.F16.E4M3.UNPACK_B R93, R150.H1 ;  /* 0x00000096ff5d723e */ /* 0x000fe200030006ff */
[----:B------:R-:W-:Y:S01]  /*5d70*/  HADD2.F32 R86, -RZ, R85.H1_H1 ;  /* 0x30000055ff567230 */ /* 0x000fe20000004100 */
[-C--:B------:R-:W-:Y:S01]  /*5d80*/  F2FP.F16.E4M3.UNPACK_B R95, R151.reuse ;  /* 0x00000097ff5f723e */ /* 0x080fe200020006ff */
[----:B------:R-:W3:Y:S01]  /*5d90*/  LDTM.x64 R4, tmem[UR4] ;  /* 0x00000004000479ee */ /* 0x000ee20008340000 */
[----:B------:R-:W-:Y:S01]  /*5da0*/  F2FP.F16.E4M3.UNPACK_B R97, R151.H1 ;  /* 0x00000097ff61723e */ /* 0x000fe200030006ff */
[----:B------:R-:W-:Y:S01]  /*5db0*/  HADD2.F32 R85, -RZ, R87.H0_H0 ;  /* 0x20000057ff557230 */ /* 0x000fe20000004100 */
[-C--:B------:R-:W-:Y:S01]  /*5dc0*/  F2FP.F16.E4M3.UNPACK_B R99, R152.reuse ;  /* 0x00000098ff63723e */ /* 0x080fe200020006ff */
[----:B------:R-:W-:Y:S01]  /*5dd0*/  HADD2.F32 R87, -RZ, R89.H0_H0 ;  /* 0x20000059ff577230 */ /* 0x000fe20000004100 */
[----:B------:R-:W-:Y:S01]  /*5de0*/  F2FP.F16.E4M3.UNPACK_B R101, R152.H1 ;  /* 0x00000098ff65723e */ /* 0x000fe200030006ff */
[----:B------:R-:W-:Y:S01]  /*5df0*/  HADD2.F32 R92, -RZ, R91.H1_H1 ;  /* 0x3000005bff5c7230 */ /* 0x000fe20000004100 */
[----:B------:R-:W-:Y:S01]  /*5e00*/  SHF.L.U32 R203, R180, 0x4, RZ ;  /* 0x00000004b4cb7819 */ /* 0x000fe200000006ff */
[----:B------:R-:W-:Y:S01]  /*5e10*/  HADD2.F32 R96, -RZ, R95.H1_H1 ;  /* 0x3000005fff607230 */ /* 0x000fe20000004100 */
[----:B------:R-:W-:Y:S01]  /*5e20*/  SHF.L.U32 R211, R179, 0x4, RZ ;  /* 0x00000004b3d37819 */ /* 0x000fe200000006ff */
[----:B------:R-:W-:Y:S01]  /*5e30*/  HADD2.F32 R100, -RZ, R99.H1_H1 ;  /* 0x30000063ff647230 */ /* 0x000fe20000004100 */
[----:B------:R-:W-:Y:S01]  /*5e40*/  IADD3 R196, PT, PT, R190, R203, RZ ;  /* 0x000000cbbec47210 */ /* 0x000fe20007ffe0ff */
[----:B------:R-:W-:Y:S01]  /*5e50*/  HADD2.F32 R90, -RZ, R89.H1_H1 ;  /* 0x30000059ff5a7230 */ /* 0x000fe20000004100 */
[----:B------:R-:W-:Y:S01]  /*5e60*/  SHF.L.U32 R209, R188, 0x4, RZ ;  /* 0x00000004bcd17819 */ /* 0x000fe200000006ff */
[----:B------:R-:W-:Y:S01]  /*5e70*/  HADD2.F32 R89, -RZ, R91.H0_H0 ;  /* 0x2000005bff597230 */ /* 0x000fe20000004100 */
[-C--:B------:R-:W-:Y:S01]  /*5e80*/  F2FP.F16.E4M3.UNPACK_B R103, R153.reuse ;  /* 0x00000099ff67723e */ /* 0x080fe200020006ff */
[--C-:B------:R-:W-:Y:S01]  /*5e90*/  HADD2.F32 R91, -RZ, R93.reuse.H0_H0 ;  /* 0x2000005dff5b7230 */ /* 0x100fe20000004100 */
[----:B------:R-:W-:Y:S01]  /*5ea0*/  IADD3 R198, PT, PT, R209, R196, RZ ;  /* 0x000000c4d1c67210 */ /* 0x000fe20007ffe0ff */
[----:B------:R-:W-:Y:S01]  /*5eb0*/  HADD2.F32 R94, -RZ, R93.H1_H1 ;  /* 0x3000005dff5e7230 */ /* 0x000fe20000004100 */
[----:B------:R-:W-:Y:S01]  /*5ec0*/  F2FP.F16.E4M3.UNPACK_B R105, R153.H1 ;  /* 0x00000099ff69723e */ /* 0x000fe200030006ff */
[----:B------:R-:W-:Y:S01]  /*5ed0*/  HADD2.F32 R93, -RZ, R95.H0_H0 ;  /* 0x2000005fff5d7230 */ /* 0x000fe20000004100 */
[-C--:B------:R-:W-:Y:S01]  /*5ee0*/  F2FP.F16.E4M3.UNPACK_B R107, R154.reuse ;  /* 0x0000009aff6b723e */ /* 0x080fe200020006ff */
[----:B------:R-:W-:Y:S01]  /*5ef0*/  HADD2.F32 R104, -RZ, R103.H1_H1 ;  /* 0x30000067ff687230 */ /* 0x000fe20000004100 */
[----:B------:R-:W-:Y:S01]  /*5f00*/  F2FP.F16.E4M3.UNPACK_B R109, R154.H1 ;  /* 0x0000009aff6d723e */ /* 0x000fe200030006ff */
[C---:B---3--:R-:W-:Y:S01]  /*5f10*/  FMUL R0, R78.reuse, R4 ;  /* 0x000000044e007220 */ /* 0x048fe20000400000 */
[C---:B-1----:R-:W-:Y:S01]  /*5f20*/  FMUL R2, R78.reuse, R5 ;  /* 0x000000054e027220 */ /* 0x042fe20000400000 */
[C---:B------:R-:W-:Y:S01]  /*5f30*/  FMUL R4, R78.reuse, R8 ;  /* 0x000000084e047220 */ /* 0x040fe20000400000 */
[C---:B------:R-:W-:Y:S01]  /*5f40*/  FMUL R5, R78.reuse, R9 ;  /* 0x000000094e057220 */ /* 0x040fe20000400000 */
[C---:B------:R-:W-:Y:S01]  /*5f50*/  FFMA R0, R81.reuse, R82, R0 ;  /* 0x0000005251007223 */ /* 0x040fe20000000000 */
[C---:B------:R-:W-:Y:S01]  /*5f60*/  FFMA R2, R81.reuse, R83, R2 ;  /* 0x0000005351027223 */ /* 0x040fe20000000002 */
[C---:B------:R-:W-:Y:S01]  /*5f70*/  FMUL R8, R78.reuse, R12 ;  /* 0x0000000c4e087220 */ /* 0x040fe20000400000 */
[C---:B------:R-:W-:Y:S01]  /*5f80*/  FMUL R9, R78.reuse, R13 ;  /* 0x0000000d4e097220 */ /* 0x040fe20000400000 */
[C---:B------:R-:W-:Y:S01]  /*5f90*/  FMUL R12, R78.reuse, R16 ;  /* 0x000000104e0c7220 */ /* 0x040fe20000400000 */
[C---:B------:R-:W-:Y:S01]  /*5fa0*/  FMUL R13, R78.reuse, R17 ;  /* 0x000000114e0d7220 */ /* 0x040fe20000400000 */
[C---:B------:R-:W-:Y:S01]  /*5fb0*/  FMUL R16, R78.reuse, R20 ;  /* 0x000000144e107220 */ /* 0x040fe20000400000 */
[C---:B------:R-:W-:Y:S01]  /*5fc0*/  FMUL R17, R78.reuse, R21 ;  /* 0x000000154e117220 */ /* 0x040fe20000400000 */
[C---:B------:R-:W-:Y:S01]  /*5fd0*/  FMUL R20, R78.reuse, R24 ;  /* 0x000000184e147220 */ /* 0x040fe20000400000 */
[C---:B------:R-:W-:Y:S01]  /*5fe0*/  FMUL R21, R78.reuse, R25 ;  /* 0x000000194e157220 */ /* 0x040fe20000400000 */
[----:B------:R-:W-:Y:S02]  /*5ff0*/  HADD2.F32 R108, -RZ, R107.H1_H1 ;  /* 0x3000006bff6c7230 */ /* 0x000fe40000004100 */
[C---:B------:R-:W-:Y:S01]  /*6000*/  FMUL R24, R78.reuse, R28 ;  /* 0x0000001c4e187220 */ /* 0x040fe20000400000 */
[C---:B------:R-:W-:Y:S01]  /*6010*/  FMUL R25, R78.reuse, R29 ;  /* 0x0000001d4e197220 */ /* 0x040fe20000400000 */
[C---:B------:R-:W-:Y:S01]  /*6020*/  FMUL R28, R78.reuse, R32 ;  /* 0x000000204e1c7220 */ /* 0x040fe20000400000 */
[C---:B------:R-:W-:Y:S01]  /*6030*/  FMUL R29, R78.reuse, R33 ;  /* 0x000000214e1d7220 */ /* 0x040fe20000400000 */
[C---:B------:R-:W-:Y:S01]  /*6040*/  FMUL R32, R78.reuse, R36 ;  /* 0x000000244e207220 */ /* 0x040fe20000400000 */
[----:B------:R-:W-:Y:S01]  /*6050*/  F2FP.F16.E4M3.UNPACK_B R111, R155 ;  /* 0x0000009bff6f723e */ /* 0x000fe200020006ff */
[C---:B------:R-:W-:Y:S01]  /*6060*/  FMUL R33, R78.reuse, R37 ;  /* 0x000000254e217220 */ /* 0x040fe20000400000 */
[C---:B------:R-:W-:Y:S01]  /*6070*/  FMUL R36, R78.reuse, R40 ;  /* 0x000000284e247220 */ /* 0x040fe20000400000 */
[----:B------:R-:W-:Y:S01]  /*6080*/  F2FP.F16.E4M3.UNPACK_B R113, R155.H1 ;  /* 0x0000009bff71723e */ /* 0x000fe200030006ff */
[C---:B------:R-:W-:Y:S01]  /*6090*/  FMUL R37, R78.reuse, R41 ;  /* 0x000000294e257220 */ /* 0x040fe20000400000 */
[----:B------:R-:W-:Y:S02]  /*60a0*/  HADD2.F32 R112, -RZ, R111.H1_H1 ;  /* 0x3000006fff707230 */ /* 0x000fe40000004100 */
        /* <DEDUP_REMOVED lines=26> */
[C---:B------:R-:W-:Y:S01]  /*6250*/  FFMA R3, R81.reuse, R84, R3 ;  /* 0x0000005451037223 */ /* 0x040fe20000000003 */
[C---:B------:R-:W-:Y:S01]  /*6260*/  FFMA R7, R81.reuse, R86, R7 ;  /* 0x0000005651077223 */ /* 0x040fe20000000007 */
[----:B------:R-:W-:Y:S01]  /*6270*/  F2FP.F16.E4M3.UNPACK_B R131, R160 ;  /* 0x000000a0ff83723e */ /* 0x000fe200020006ff */
[C---:B------:R-:W-:Y:S01]  /*6280*/  FFMA R4, R81.reuse, R85, R4 ;  /* 0x0000005551047223 */ /* 0x040fe20000000004 */
[C---:B------:R-:W-:Y:S01]  /*6290*/  FFMA R5, R81.reuse, R88, R5 ;  /* 0x0000005851057223 */ /* 0x040fe20000000005 */
[----:B------:R-:W-:Y:S01]  /*62a0*/  F2FP.F16.E4M3.UNPACK_B R133, R160.H1 ;  /* 0x000000a0ff85723e */ /* 0x000fe200030006ff */
[----:B------:R-:W-:Y:S01]  /*62b0*/  FFMA R6, R81, R87, R6 ;  /* 0x0000005751067223 */ /* 0x000fe20000000006 */
[----:B------:R-:W-:Y:S01]  /*62c0*/  F2FP.SATFINITE.RELU.E4M3.F32.PACK_AB_MERGE_C R199, R7, R3, RZ ;  /* 0x0000000307c7723e */ /* 0x000fe200048078ff */
[----:B------:R-:W-:Y:S02]  /*62d0*/  HADD2.F32 R128, -RZ, R127.H1_H1 ;  /* 0x3000007fff807230 */ /* 0x000fe40000004100 */
[----:B------:R-:W-:Y:S01]  /*62e0*/  FMUL R11, R78, R11 ;  /* 0x0000000b4e0b7220 */ /* 0x000fe20000400000 */
[----:B------:R-:W-:Y:S01]  /*62f0*/  HADD2.F32 R132, -RZ, R131.H1_H1 ;  /* 0x30000083ff847230 */ /* 0x000fe20000004100 */
[----:B------:R-:W-:Y:S01]  /*6300*/  F2FP.SATFINITE.RELU.E4M3.F32.PACK_AB_MERGE_C R204, R2, R0, R199 ;  /* 0x0000000002cc723e */ /* 0x000fe200048078c7 */
[----:B------:R-:W-:Y:S01]  /*6310*/  FMUL R10, R78, R14 ;  /* 0x0000000e4e0a7220 */ /* 0x000fe20000400000 */
[----:B------:R-:W-:Y:S01]  /*6320*/  IADD3 R199, PT, PT, R190, R211, RZ ;  /* 0x000000d3bec77210 */ /* 0x000fe20007ffe0ff */
[C---:B------:R-:W-:Y:S01]  /*6330*/  FFMA R11, R81.reuse, R90, R11 ;  /* 0x0000005a510b7223 */ /* 0x040fe2000000000b */
[C---:B------:R-:W-:Y:S01]  /*6340*/  FFMA R8, R81.reuse, R89, R8 ;  /* 0x0000005951087223 */ /* 0x040fe20000000008 */
[C---:B------:R-:W-:Y:S01]  /*6350*/  FFMA R9, R81.reuse, R92, R9 ;  /* 0x0000005c51097223 */ /* 0x040fe20000000009 */
[--C-:B------:R-:W-:Y:S02]  /*6360*/  HADD2.F32 R95, -RZ, R97.reuse.H0_H0 ;  /* 0x20000061ff5f7230 */ /* 0x100fe40000004100 */
[----:B------:R-:W-:Y:S01]  /*6370*/  FFMA R10, R81, R91, R10 ;  /* 0x0000005b510a7223 */ /* 0x000fe2000000000a */
[----:B------:R-:W-:Y:S01]  /*6380*/  F2FP.SATFINITE.RELU.E4M3.F32.PACK_AB_MERGE_C R205, R11, R6, RZ ;  /* 0x000000060bcd723e */ /* 0x000fe200048078ff */
[C---:B------:R-:W-:Y:S01]  /*6390*/  FMUL R15, R78.reuse, R15 ;  /* 0x0000000f4e0f7220 */ /* 0x040fe20000400000 */
[----:B------:R-:W-:Y:S02]  /*63a0*/  HADD2.F32 R98, -RZ, R97.H1_H1 ;  /* 0x30000061ff627230 */ /* 0x000fe40000004100 */
[C---:B------:R-:W-:Y:S01]  /*63b0*/  FMUL R14, R78.reuse, R18 ;  /* 0x000000124e0e7220 */ /* 0x040fe20000400000 */
[----:B------:R-:W-:Y:S01]  /*63c0*/  F2FP.SATFINITE.RELU.E4M3.F32.PACK_AB_MERGE_C R205, R5, R4, R205 ;  /* 0x0000000405cd723e */ /* 0x000fe200048078cd */
[----:B------:R-:W-:Y:S02]  /*63d0*/  HADD2.F32 R97, -RZ, R99.H0_H0 ;  /* 0x20000063ff617230 */ /* 0x000fe40000004100 */
[C---:B------:R-:W-:Y:S01]  /*63e0*/  FFMA R15, R81.reuse, R94, R15 ;  /* 0x0000005e510f7223 */ /* 0x040fe2000000000f */
[C---:B------:R-:W-:Y:S01]  /*63f0*/  FFMA R12, R81.reuse, R93, R12 ;  /* 0x0000005d510c7223 */ /* 0x040fe2000000000c */
[----:B------:R-:W-:Y:S01]  /*6400*/  FFMA R13, R81, R96, R13 ;  /* 0x00000060510d7223 */ /* 0x000fe2000000000d */
[----:B------:R-:W-:Y:S01]  /*6410*/  F2FP.F16.E4M3.UNPACK_B R135, R161 ;  /* 0x000000a1ff87723e */ /* 0x000fe200020006ff */
[--C-:B------:R-:W-:Y:S01]  /*6420*/  HADD2.F32 R99, -RZ, R101.reuse.H0_H0 ;  /* 0x20000065ff637230 */ /* 0x100fe20000004100 */
[----:B------:R-:W-:Y:S01]  /*6430*/  F2FP.SATFINITE.RELU.E4M3.F32.PACK_AB_MERGE_C R206, R15, R10, RZ ;  /* 0x0000000a0fce723e */ /* 0x000fe200048078ff */
[----:B------:R-:W-:Y:S01]  /*6440*/  FFMA R14, R81, R95, R14 ;  /* 0x0000005f510e7223 */ /* 0x000fe2000000000e */
[C---:B------:R-:W-:Y:S01]  /*6450*/  FMUL R19, R78.reuse, R19 ;  /* 0x000000134e137220 */ /* 0x040fe20000400000 */
[----:B------:R-:W-:Y:S01]  /*6460*/  HADD2.F32 R102, -RZ, R101.H1_H1 ;  /* 0x30000065ff667230 */ /* 0x000fe20000004100 */
[----:B------:R-:W-:Y:S01]  /*6470*/  F2FP.SATFINITE.RELU.E4M3.F32.PACK_AB_MERGE_C R206, R9, R8, R206 ;  /* 0x0000000809ce723e */ /* 0x000fe200048078ce */
[----:B------:R-:W-:Y:S02]  /*6480*/  HADD2.F32 R101, -RZ, R103.H0_H0 ;  /* 0x20000067ff657230 */ /* 0x000fe40000004100 */
[C---:B------:R-:W-:Y:S01]  /*6490*/  FFMA R19, R81.reuse, R98, R19 ;  /* 0x0000006251137223 */ /* 0x040fe20000000013 */
[C---:B------:R-:W-:Y:S01]  /*64a0*/  FFMA R16, R81.reuse, R97, R16 ;  /* 0x0000006151107223 */ /* 0x040fe20000000010 */
[----:B------:R-:W-:Y:S01]  /*64b0*/  FFMA R17, R81, R100, R17 ;  /* 0x0000006451117223 */ /* 0x000fe20000000011 */
[----:B------:R-:W-:Y:S02]  /*64c0*/  HADD2.F32 R136, -RZ, R135.H1_H1 ;  /* 0x30000087ff887230 */ /* 0x000fe40000004100 */
[C---:B------:R-:W-:Y:S01]  /*64d0*/  FMUL R18, R78.reuse, R22 ;  /* 0x000000164e127220 */ /* 0x040fe20000400000 */
[----:B------:R-:W-:Y:S01]  /*64e0*/  F2FP.F16.E4M3.UNPACK_B R137, R161.H1 ;  /* 0x000000a1ff89723e */ /* 0x000fe200030006ff */
[C---:B------:R-:W-:Y:S01]  /*64f0*/  FMUL R23, R78.reuse, R23 ;  /* 0x000000174e177220 */ /* 0x040fe20000400000 */
[--C-:B------:R-:W-:Y:S01]  /*6500*/  HADD2.F32 R103, -RZ, R105.reuse.H0_H0 ;  /* 0x20000069ff677230 */ /* 0x100fe20000004100 */
[----:B------:R-:W-:Y:S01]  /*6510*/  F2FP.SATFINITE.RELU.E4M3.F32.PACK_AB_MERGE_C R207, R19, R14, RZ ;  /* 0x0000000e13cf723e */ /* 0x000fe200048078ff */
[C---:B------:R-:W-:Y:S01]  /*6520*/  FFMA R18, R81.reuse, R99, R18 ;  /* 0x0000006351127223 */ /* 0x040fe20000000012 */
[C---:B------:R-:W-:Y:S01]  /*6530*/  FFMA R23, R81.reuse, R102, R23 ;  /* 0x0000006651177223 */ /* 0x040fe20000000017 */
[----:B------:R-:W-:Y:S01]  /*6540*/  FFMA R20, R81, R101, R20 ;  /* 0x0000006551147223 */ /* 0x000fe20000000014 */
[----:B------:R-:W-:Y:S01]  /*6550*/  F2FP.F16.E4M3.UNPACK_B R139, R162 ;  /* 0x000000a2ff8b723e */ /* 0x000fe200020006ff */
[----:B------:R-:W-:Y:S01]  /*6560*/  HADD2.F32 R106, -RZ, R105.H1_H1 ;  /* 0x30000069ff6a7230 */ /* 0x000fe20000004100 */
[----:B------:R-:W-:Y:S01]  /*6570*/  F2FP.SATFINITE.RELU.E4M3.F32.PACK_AB_MERGE_C R207, R13, R12, R207 ;  /* 0x0000000c0dcf723e */ /* 0x000fe200048078cf */
[----:B------:R-:W-:Y:S01]  /*6580*/  FFMA R21, R81, R104, R21 ;  /* 0x0000006851157223 */ /* 0x000fe20000000015 */
[----:B------:R-:W-:Y:S01]  /*6590*/  F2FP.SATFINITE.RELU.E4M3.F32.PACK_AB_MERGE_C R212, R23, R18, RZ ;  /* 0x0000001217d4723e */ /* 0x000fe200048078ff */
[----:B------:R-:W-:Y:S02]  /*65a0*/  HADD2.F32 R105, -RZ, R107.H0_H0 ;  /* 0x2000006bff697230 */ /* 0x000fe40000004100 */
[C---:B------:R-:W-:Y:S01]  /*65b0*/  FMUL R22, R78.reuse, R26 ;  /* 0x0000001a4e167220 */ /* 0x040fe20000400000 */
[----:B------:R1:W-:Y:S01]  /*65c0*/  STS.128 [R176+UR47+0x8200], R204 ;  /* 0x008200ccb0007988 */ /* 0x0003e20008000c2f */
[----:B------:R-:W-:Y:S01]  /*65d0*/  F2FP.SATFINITE.RELU.E4M3.F32.PACK_AB_MERGE_C R212, R17, R16, R212 ;  /* 0x0000001011d4723e */ /* 0x000fe200048078d4 */
[----:B------:R-:W-:Y:S02]  /*65e0*/  HADD2.F32 R140, -RZ, R139.H1_H1 ;  /* 0x3000008bff8c7230 */ /* 0x000fe40000004100 */
[C---:B------:R-:W-:Y:S01]  /*65f0*/  FFMA R22, R81.reuse, R103, R22 ;  /* 0x0000006751167223 */ /* 0x040fe20000000016 */
[C---:B------:R-:W-:Y:S01]  /*6600*/  FMUL R27, R78.reuse, R27 ;  /* 0x0000001b4e1b7220 */ /* 0x040fe20000400000 */
[--C-:B------:R-:W-:Y:S02]  /*6610*/  HADD2.F32 R107, -RZ, R109.reuse.H0_H0 ;  /* 0x2000006dff6b7230 */ /* 0x100fe40000004100 */
[C---:B------:R-:W-:Y:S01]  /*6620*/  FMUL R26, R78.reuse, R30 ;  /* 0x0000001e4e1a7220 */ /* 0x040fe20000400000 */
[----:B------:R-:W-:Y:S02]  /*6630*/  HADD2.F32 R110, -RZ, R109.H1_H1 ;  /* 0x3000006dff6e7230 */ /* 0x000fe40000004100 */
[C---:B------:R-:W-:Y:S01]  /*6640*/  FFMA R27, R81.reuse, R106, R27 ;  /* 0x0000006a511b7223 */ /* 0x040fe2000000001b */
[C---:B------:R-:W-:Y:S01]  /*6650*/  FFMA R24, R81.reuse, R105, R24 ;  /* 0x0000006951187223 */ /* 0x040fe20000000018 */
[----:B------:R-:W-:Y:S01]  /*6660*/  FFMA R25, R81, R108, R25 ;  /* 0x0000006c51197223 */ /* 0x000fe20000000019 */
[----:B------:R-:W-:Y:S01]  /*6670*/  F2FP.F16.E4M3.UNPACK_B R141, R162.H1 ;  /* 0x000000a2ff8d723e */ /* 0x000fe200030006ff */
[----:B------:R-:W-:Y:S01]  /*6680*/  HADD2.F32 R109, -RZ, R111.H0_H0 ;  /* 0x2000006fff6d7230 */ /* 0x000fe20000004100 */
[----:B------:R-:W-:Y:S01]  /*6690*/  F2FP.SATFINITE.RELU.E4M3.F32.PACK_AB_MERGE_C R213, R27, R22, RZ ;  /* 0x000000161bd5723e */ /* 0x000fe200048078ff */
[----:B------:R-:W-:Y:S01]  /*66a0*/  FFMA R26, R81, R107, R26 ;  /* 0x0000006b511a7223 */ /* 0x000fe2000000001a */
[C---:B------:R-:W-:Y:S01]  /*66b0*/  FMUL R31, R78.reuse, R31 ;  /* 0x0000001f4e1f7220 */ /* 0x040fe20000400000 */
[--C-:B------:R-:W-:Y:S01]  /*66c0*/  HADD2.F32 R111, -RZ, R113.reuse.H0_H0 ;  /* 0x20000071ff6f7230 */ /* 0x100fe20000004100 */
[----:B------:R-:W-:Y:S01]  /*66d0*/  F2FP.SATFINITE.RELU.E4M3.F32.PACK_AB_MERGE_C R213, R21, R20, R213 ;  /* 0x0000001415d5723e */ /* 0x000fe200048078d5 */
[----:B------:R-:W-:Y:S02]  /*66e0*/  HADD2.F32 R114, -RZ, R113.H1_H1 ;  /* 0x30000071ff727230 */ /* 0x000fe40000004100 */
[C---:B------:R-:W-:Y:S01]  /*66f0*/  FFMA R31, R81.reuse, R110, R31 ;  /* 0x0000006e511f7223 */ /* 0x040fe2000000001f */
[C---:B------:R-:W-:Y:S01]  /*6700*/  FFMA R28, R81.reuse, R109, R28 ;  /* 0x0000006d511c7223 */ /* 0x040fe2000000001c */
[----:B------:R-:W-:Y:S01]  /*6710*/  FFMA R29, R81, R112, R29 ;  /* 0x00000070511d7223 */ /* 0x000fe2000000001d */
[----:B------:R-:W-:Y:S02]  /*6720*/  HADD2.F32 R113, -RZ, R115.H0_H0 ;  /* 0x20000073ff717230 */ /* 0x000fe40000004100 */
[C---:B------:R-:W-:Y:S01]  /*6730*/  FMUL R30, R78.reuse, R34 ;  /* 0x000000224e1e7220 */ /* 0x040fe20000400000 */
[----:B------:R-:W-:Y:S01]  /*6740*/  F2FP.F16.E4M3.UNPACK_B R143, R163 ;  /* 0x000000a3ff8f723e */ /* 0x000fe200020006ff */
[C---:B------:R-:W-:Y:S01]  /*6750*/  FMUL R35, R78.reuse, R35 ;  /* 0x000000234e237220 */ /* 0x040fe20000400000 */
[----:B------:R-:W-:Y:S01]  /*6760*/  HADD2.F32 R115, -RZ, R117.H0_H0 ;  /* 0x20000075ff737230 */ /* 0x000fe20000004100 */
[----:B------:R-:W-:Y:S01]  /*6770*/  F2FP.SATFINITE.RELU.E4M3.F32.PACK_AB_MERGE_C R214, R31, R26, RZ ;  /* 0x0000001a1fd6723e */ /* 0x000fe200048078ff */
[C---:B------:R-:W-:Y:S01]  /*6780*/  FFMA R30, R81.reuse, R111, R30 ;  /* 0x0000006f511e7223 */ /* 0x040fe2000000001e */
[C---:B------:R-:W-:Y:S01]  /*6790*/  FFMA R35, R81.reuse, R114, R35 ;  /* 0x0000007251237223 */ /* 0x040fe20000000023 */
[C---:B------:R-:W-:Y:S01]  /*67a0*/  FFMA R32, R81.reuse, R113, R32 ;  /* 0x0000007151207223 */ /* 0x040fe20000000020 */
[----:B------:R-:W-:Y:S01]  /*67b0*/  F2FP.F16.E4M3.UNPACK_B R145, R163.H1 ;  /* 0x000000a3ff91723e */ /* 0x000fe200030006ff */
[----:B------:R-:W-:Y:S01]  /*67c0*/  FFMA R33, R81, R116, R33 ;  /* 0x0000007451217223 */ /* 0x000fe20000000021 */
[----:B------:R-:W-:Y:S01]  /*67d0*/  F2FP.SATFINITE.RELU.E4M3.F32.PACK_AB_MERGE_C R214, R25, R24, R214 ;  /* 0x0000001819d6723e */ /* 0x000fe200048078d6 */
[----:B------:R-:W-:Y:S01]  /*67e0*/  HADD2.F32 R144, -RZ, R143.H1_H1 ;  /* 0x3000008fff907230 */ /* 0x000fe20000004100 */
[----:B------:R-:W-:Y:S01]  /*67f0*/  F2FP.SATFINITE.RELU.E4M3.F32.PACK_AB_MERGE_C R215, R35, R30, RZ ;  /* 0x0000001e23d7723e */ /* 0x000fe200048078ff */
[----:B------:R-:W-:Y:S02]  /*6800*/  HADD2.F32 R118, -RZ, R117.H1_H1 ;  /* 0x30000075ff767230 */ /* 0x000fe40000004100 */
[C---:B------:R-:W-:Y:S01]  /*6810*/  FMUL R34, R78.reuse, R38 ;  /* 0x000000264e227220 */ /* 0x040fe20000400000 */
[----:B------:R-:W-:Y:S01]  /*6820*/  HADD2.F32 R117, -RZ, R119.H0_H0 ;  /* 0x20000077ff757230 */ /* 0x000fe20000004100 */
[----:B------:R-:W-:Y:S01]  /*6830*/  F2FP.SATFINITE.RELU.E4M3.F32.PACK_AB_MERGE_C R215, R29, R28, R215 ;  /* 0x0000001c1dd7723e */ /* 0x000fe200048078d7 */
[C---:B------:R-:W-:Y:S01]  /*6840*/  FMUL R39, R78.reuse, R39 ;  /* 0x000000274e277220 */ /* 0x040fe20000400000 */
[--C-:B------:R-:W-:Y:S02]  /*6850*/  HADD2.F32 R119, -RZ, R121.reuse.H0_H0 ;  /* 0x20000079ff777230 */ /* 0x100fe40000004100 */
[C---:B------:R-:W-:Y:S01]  /*6860*/  FFMA R34, R81.reuse, R115, R34 ;  /* 0x0000007351227223 */ /* 0x040fe20000000022 */
[----:B------:R-:W-:Y:S01]  /*6870*/  HADD2.F32 R122, -RZ, R121.H1_H1 ;  /* 0x30000079ff7a7230 */ /* 0x000fe20000004100 */
[----:B------:R1:W-:Y:S01]  /*6880*/  STS.128 [R196+0x8010], R212 ;  /* 0x008010d4c4007388 */ /* 0x0003e20000000c00 */
[----:B------:R-:W-:Y:S02]  /*6890*/  HADD2.F32 R121, -RZ, R123.H0_H0 ;  /* 0x2000007bff797230 */ /* 0x000fe40000004100 */
[C---:B------:R-:W-:Y:S01]  /*68a0*/  FFMA R39, R81.reuse, R118, R39 ;  /* 0x0000007651277223 */ /* 0x040fe20000000027 */
[C---:B------:R-:W-:Y:S01]  /*68b0*/  FFMA R36, R81.reuse, R117, R36 ;  /* 0x0000007551247223 */ /* 0x040fe20000000024 */
[----:B------:R-:W-:Y:S01]  /*68c0*/  FFMA R37, R81, R120, R37 ;  /* 0x0000007851257223 */ /* 0x000fe20000000025 */
[C---:B------:R-:W-:Y:S01]  /*68d0*/  FMUL R38, R78.reuse, R42 ;  /* 0x0000002a4e267220 */ /* 0x040fe20000400000 */
[----:B------:R-:W-:Y:S01]  /*68e0*/  ISETP.NE.AND P0, PT, R193, RZ, PT ;  /* 0x000000ffc100720c */ /* 0x000fe20003f05270 */
[C---:B------:R-:W-:Y:S01]  /*68f0*/  FMUL R43, R78.reuse, R43 ;  /* 0x0000002b4e2b7220 */ /* 0x040fe20000400000 */
[--C-:B------:R-:W-:Y:S01]  /*6900*/  HADD2.F32 R123, -RZ, R125.reuse.H0_H0 ;  /* 0x2000007dff7b7230 */ /* 0x100fe20000004100 */
[----:B------:R-:W-:Y:S01]  /*6910*/  F2FP.SATFINITE.RELU.E4M3.F32.PACK_AB_MERGE_C R216, R39, R34, RZ ;  /* 0x0000002227d8723e */ /* 0x000fe200048078ff */
[C---:B------:R-:W-:Y:S01]  /*6920*/  FFMA R38, R81.reuse, R119, R38 ;  /* 0x0000007751267223 */ /* 0x040fe20000000026 */
[C---:B------:R-:W-:Y:S01]  /*6930*/  FFMA R43, R81.reuse, R122, R43 ;  /* 0x0000007a512b7223 */ /* 0x040fe2000000002b */
[----:B------:R-:W-:Y:S01]  /*6940*/  FFMA R40, R81, R121, R40 ;  /* 0x0000007951287223 */ /* 0x000fe20000000028 */
[----:B------:R-:W-:Y:S01]  /*6950*/  F2FP.SATFINITE.RELU.E4M3.F32.PACK_AB_MERGE_C R216, R33, R32, R216 ;  /* 0x0000002021d8723e */ /* 0x000fe200048078d8 */
[----:B------:R-:W-:Y:S01]  /*6960*/  FFMA R41, R81, R124, R41 ;  /* 0x0000007c51297223 */ /* 0x000fe20000000029 */
[----:B------:R-:W-:Y:S01]  /*6970*/  HADD2.F32 R126, -RZ, R125.H1_H1 ;  /* 0x3000007dff7e7230 */ /* 0x000fe20000004100 */
[----:B------:R-:W-:Y:S01]  /*6980*/  F2FP.SATFINITE.RELU.E4M3.F32.PACK_AB_MERGE_C R217, R43, R38, RZ ;  /* 0x000000262bd9723e */ /* 0x000fe200048078ff */
[----:B------:R-:W-:Y:S02]  /*6990*/  HADD2.F32 R125, -RZ, R127.H0_H0 ;  /* 0x2000007fff7d7230 */ /* 0x000fe40000004100 */
[C---:B------:R-:W-:Y:S01]  /*69a0*/  FMUL R42, R78.reuse, R46 ;  /* 0x0000002e4e2a7220 */ /* 0x040fe20000400000 */
[----:B------:R-:W-:Y:S01]  /*69b0*/  FMUL R47, R78, R47 ;  /* 0x0000002f4e2f7220 */ /* 0x000fe20000400000 */
[--C-:B------:R-:W-:Y:S01]  /*69c0*/  HADD2.F32 R127, -RZ, R129.reuse.H0_H0 ;  /* 0x20000081ff7f7230 */ /* 0x100fe20000004100 */
[----:B------:R-:W-:Y:S01]  /*69d0*/  F2FP.SATFINITE.RELU.E4M3.F32.PACK_AB_MERGE_C R217, R37, R36, R217 ;  /* 0x0000002425d9723e */ /* 0x000fe200048078d9 */
[C---:B------:R-:W-:Y:S01]  /*69e0*/  FFMA R42, R81.reuse, R123, R42 ;  /* 0x0000007b512a7223 */ /* 0x040fe2000000002a */
[C---:B------:R-:W-:Y:S01]  /*69f0*/  FFMA R47, R81.reuse, R126, R47 ;  /* 0x0000007e512f7223 */ /* 0x040fe2000000002f */
[C---:B------:R-:W-:Y:S01]  /*6a00*/  FFMA R44, R81.reuse, R125, R44 ;  /* 0x0000007d512c7223 */ /* 0x040fe2000000002c */
[----:B------:R-:W-:Y:S01]  /*6a10*/  ISETP.NE.AND P6, PT, R202, RZ, PT ;  /* 0x000000ffca00720c */ /* 0x000fe20003fc5270 */
[----:B------:R-:W-:Y:S01]  /*6a20*/  FFMA R45, R81, R128, R45 ;  /* 0x00000080512d7223 */ /* 0x000fe2000000002d */
[----:B------:R-:W-:Y:S01]  /*6a30*/  HADD2.F32 R130, -RZ, R129.H1_H1 ;  /* 0x30000081ff827230 */ /* 0x000fe20000004100 */
[----:B------:R-:W-:Y:S01]  /*6a40*/  F2FP.SATFINITE.RELU.E4M3.F32.PACK_AB_MERGE_C R218, R47, R42, RZ ;  /* 0x0000002a2fda723e */ /* 0x000fe200048078ff */
[----:B------:R-:W-:Y:S02]  /*6a50*/  HADD2.F32 R129, -RZ, R131.H0_H0 ;  /* 0x20000083ff817230 */ /* 0x000fe40000004100 */
[C---:B------:R-:W-:Y:S01]  /*6a60*/  FMUL R46, R78.reuse, R50 ;  /* 0x000000324e2e7220 */ /* 0x040fe20000400000 */
[C---:B------:R-:W-:Y:S01]  /*6a70*/  FMUL R51, R78.reuse, R51 ;  /* 0x000000334e337220 */ /* 0x040fe20000400000 */
[--C-:B------:R-:W-:Y:S02]  /*6a80*/  HADD2.F32 R131, -RZ, R133.reuse.H0_H0 ;  /* 0x20000085ff837230 */ /* 0x100fe40000004100 */
[C---:B------:R-:W-:Y:S01]  /*6a90*/  FMUL R50, R78.reuse, R54 ;  /* 0x000000364e327220 */ /* 0x040fe20000400000 */
[C---:B------:R-:W-:Y:S01]  /*6aa0*/  FFMA R46, R81.reuse, R127, R46 ;  /* 0x0000007f512e7223 */ /* 0x040fe2000000002e */
[----:B------:R-:W-:Y:S02]  /*6ab0*/  HADD2.F32 R134, -RZ, R133.H1_H1 ;  /* 0x30000085ff867230 */ /* 0x000fe40000004100 */
[C---:B------:R-:W-:Y:S01]  /*6ac0*/  FFMA R51, R81.reuse, R130, R51 ;  /* 0x0000008251337223 */ /* 0x040fe20000000033 */
[----:B------:R-:W-:Y:S02]  /*6ad0*/  HADD2.F32 R133, -RZ, R135.H0_H0 ;  /* 0x20000087ff857230 */ /* 0x000fe40000004100 */
[C---:B------:R-:W-:Y:S01]  /*6ae0*/  FMUL R55, R78.reuse, R55 ;  /* 0x000000374e377220 */ /* 0x040fe20000400000 */
[C---:B------:R-:W-:Y:S01]  /*6af0*/  FFMA R48, R81.reuse, R129, R48 ;  /* 0x0000008151307223 */ /* 0x040fe20000000030 */
[C---:B------:R-:W-:Y:S01]  /*6b00*/  FFMA R49, R81.reuse, R132, R49 ;  /* 0x0000008451317223 */ /* 0x040fe20000000031 */
[--C-:B------:R-:W-:Y:S02]  /*6b10*/  HADD2.F32 R135, -RZ, R137.reuse.H0_H0 ;  /* 0x20000089ff877230 */ /* 0x100fe40000004100 */
[C---:B------:R-:W-:Y:S01]  /*6b20*/  FFMA R50, R81.reuse, R131, R50 ;  /* 0x0000008351327223 */ /* 0x040fe20000000032 */
[----:B------:R-:W-:Y:S02]  /*6b30*/  HADD2.F32 R138, -RZ, R137.H1_H1 ;  /* 0x30000089ff8a7230 */ /* 0x000fe40000004100 */
[C---:B------:R-:W-:Y:S01]  /*6b40*/  FMUL R54, R78.reuse, R58 ;  /* 0x0000003a4e367220 */ /* 0x040fe20000400000 */
[----:B------:R-:W-:Y:S02]  /*6b50*/  HADD2.F32 R137, -RZ, R139.H0_H0 ;  /* 0x2000008bff897230 */ /* 0x000fe40000004100 */
[C---:B------:R-:W-:Y:S01]  /*6b60*/  FFMA R55, R81.reuse, R134, R55 ;  /* 0x0000008651377223 */ /* 0x040fe20000000037 */
        /* <DEDUP_REMOVED lines=16> */
[----:B------:R-:W-:Y:S01]  /*6c70*/  FFMA R63, R81, R142, R63 ;  /* 0x0000008e513f7223 */ /* 0x000fe2000000003f */
[----:B------:R-:W-:Y:S01]  /*6c80*/  FMUL R67, R78, R67 ;  /* 0x000000434e437220 */ /* 0x000fe20000400000 */
[----:B------:R-:W-:Y:S01]  /*6c90*/  F2FP.SATFINITE.RELU.E4M3.F32.PACK_AB_MERGE_C R219, R51, R46, RZ ;  /* 0x0000002e33db723e */ /* 0x000fe200048078ff */
[C---:B------:R-:W-:Y:S01]  /*6ca0*/  FFMA R60, R81.reuse, R141, R60 ;  /* 0x0000008d513c7223 */ /* 0x040fe2000000003c */
[C---:B------:R-:W-:Y:S01]  /*6cb0*/  FFMA R61, R81.reuse, R144, R61 ;  /* 0x00000090513d7223 */ /* 0x040fe2000000003d */
[C---:B------:R-:W-:Y:S01]  /*6cc0*/  FFMA R62, R81.reuse, R143, R62 ;  /* 0x0000008f513e7223 */ /* 0x040fe2000000003e */
[----:B------:R-:W-:Y:S01]  /*6cd0*/  FFMA R67, R81, R146, R67 ;  /* 0x0000009251437223 */ /* 0x000fe20000000043 */
[----:B------:R-:W-:Y:S02]  /*6ce0*/  F2FP.SATFINITE.RELU.E4M3.F32.PACK_AB_MERGE_C R218, R41, R40, R218 ;  /* 0x0000002829da723e */ /* 0x000fe400048078da */
[----:B------:R-:W-:Y:S02]  /*6cf0*/  F2FP.SATFINITE.RELU.E4M3.F32.PACK_AB_MERGE_C R219, R45, R44, R219 ;  /* 0x0000002c2ddb723e */ /* 0x000fe400048078db */
[----:B------:R-:W-:Y:S02]  /*6d00*/  F2FP.SATFINITE.RELU.E4M3.F32.PACK_AB_MERGE_C R220, R55, R50, RZ ;  /* 0x0000003237dc723e */ /* 0x000fe400048078ff */
[----:B------:R-:W-:Y:S01]  /*6d10*/  F2FP.SATFINITE.RELU.E4M3.F32.PACK_AB_MERGE_C R221, R59, R54, RZ ;  /* 0x000000363bdd723e */ /* 0x000fe200048078ff */
[----:B------:R1:W-:Y:S01]  /*6d20*/  STS.128 [R199+0x8020], R216 ;  /* 0x008020d8c7007388 */ /* 0x0003e20000000c00 */
[----:B------:R-:W-:Y:S02]  /*6d30*/  F2FP.SATFINITE.RELU.E4M3.F32.PACK_AB_MERGE_C R222, R63, R58, RZ ;  /* 0x0000003a3fde723e */ /* 0x000fe400048078ff */
[----:B------:R-:W-:Y:S02]  /*6d40*/  F2FP.SATFINITE.RELU.E4M3.F32.PACK_AB_MERGE_C R223, R67, R62, RZ ;  /* 0x0000003e43df723e */ /* 0x000fe400048078ff */
[----:B------:R-:W-:Y:S02]  /*6d50*/  F2FP.SATFINITE.RELU.E4M3.F32.PACK_AB_MERGE_C R220, R49, R48, R220 ;  /* 0x0000003031dc723e */ /* 0x000fe400048078dc */
[----:B------:R-:W-:Y:S02]  /*6d60*/  F2FP.SATFINITE.RELU.E4M3.F32.PACK_AB_MERGE_C R221, R53, R52, R221 ;  /* 0x0000003435dd723e */ /* 0x000fe400048078dd */
[----:B------:R-:W-:Y:S02]  /*6d70*/  F2FP.SATFINITE.RELU.E4M3.F32.PACK_AB_MERGE_C R222, R57, R56, R222 ;  /* 0x0000003839de723e */ /* 0x000fe400048078de */
[----:B------:R-:W-:Y:S02]  /*6d80*/  F2FP.SATFINITE.RELU.E4M3.F32.PACK_AB_MERGE_C R223, R61, R60, R223 ;  /* 0x0000003c3ddf723e */ /* 0x000fe400048078df */
[----:B------:R-:W-:Y:S02]  /*6d90*/  LEA R208, R185, UR47, 0x3 ;  /* 0x0000002fb9d07c11 */ /* 0x000fe4000f8e18ff */
[----:B------:R-:W-:Y:S01]  /*6da0*/  @!P6 SHF.L.U32 R225, R184, 0x1f, RZ ;  /* 0x0000001fb8e1e819 */ /* 0x000fe200000006ff */
[----:B------:R1:W-:Y:S01]  /*6db0*/  STS.128 [R198+0x8010], R220 ;  /* 0x008010dcc6007388 */ /* 0x0003e20000000c00 */
[----:B------:R-:W-:Y:S01]  /*6dc0*/  @!PT LDS RZ, [RZ] ;  /* 0x00000000fffff984 */ /* 0x000fe20000000800 */
[----:B------:R-:W-:Y:S01]  /*6dd0*/  @!PT LDS RZ, [RZ] ;  /* 0x00000000fffff984 */ /* 0x000fe20000000800 */
[----:B------:R-:W-:Y:S01]  /*6de0*/  @!PT LDS RZ, [RZ] ;  /* 0x00000000fffff984 */ /* 0x000fe20000000800 */
[----:B------:R-:W-:Y:S01]  /*6df0*/  @!PT LDS RZ, [RZ] ;  /* 0x00000000fffff984 */ /* 0x000fe20000000800 */
[----:B------:R2:W-:Y:S07]  /*6e00*/  MEMBAR.ALL.CTA ;  /* 0x0000000000007992 */ /* 0x0005ee0000008000 */
[----:B--2---:R-:W2:Y:S02]  /*6e10*/  FENCE.VIEW.ASYNC.S ;  /* 0x00000000000073c6 */ /* 0x004ea40000000000 */
[----:B--2---:R-:W-:Y:S06]  /*6e20*/  BAR.SYNC.DEFER_BLOCKING 0x1, 0x80 ;  /* 0x0042000000007b1d */ /* 0x004fec0000010000 */
[----:B------:R-:W-:Y:S05]  /*6e30*/  @P0 BRA `(.L_x_102) ;  /* 0x0000000000280947 */ /* 0x000fea0003800000 */
[----:B------:R-:W-:Y:S02]  /*6e40*/  UIADD3 UR4, UPT, UPT, UR47, 0x8200, URZ ;  /* 0x000082002f047890 */ /* 0x000fe4000fffe0ff */
[----:B------:R-:W-:Y:S01]  /*6e50*/  UIADD3 UR6, UP0, UPT, UR50, 0x680, URZ ;  /* 0x0000068032067890 */ /* 0x000fe2000ff1e0ff */
[----:B------:R-:W-:Y:S03]  /*6e60*/  UMOV UR43, UR36 ;  /* 0x00000024002b7c82 */ /* 0x000fe60008000000 */
[----:B------:R-:W-:Y:S01]  /*6e70*/  MOV R192, UR4 ;  /* 0x0000000400c07c02 */ /* 0x000fe20008000f00 */
[----:B------:R-:W-:Y:S03]  /*6e80*/  UIADD3.X UR7, UPT, UPT, URZ, UR51, URZ, UP0, !UPT ;  /* 0x00000033ff077290 */ /* 0x000fe600087fe4ff */
[----:B------:R-:W-:Y:S11]  /*6e90*/  R2UR UR40, R192 ;  /* 0x00000000c02872ca */ /* 0x000ff600000e0000 */
[----:B------:R-:W-:Y:S02]  /*6ea0*/  @!UPT UIADD3 URZ, UPT, UPT, URZ, URZ, URZ ;  /* 0x000000fffffff290 */ /* 0x000fe4000fffe0ff */
[----:B------:R2:W-:Y:S01]  /*6eb0*/  UTMASTG.3D [UR40], [UR6] ;  /* 0x00000028060073b5 */ /* 0x0005e20008010000 */
[----:B------:R0:W-:Y:S01]  /*6ec0*/  UTMACMDFLUSH ;  /* 0x00000000000079b7 */ /* 0x0001e20000000000 */
[----:B--2---:R-:W-:Y:S04]  /*6ed0*/  DEPBAR.LE SB0, 0x1 ;  /* 0x000080400000791a */ /* 0x004fe80000000000 */
.L_x_102:
[----:B------:R-:W-:Y:S05]  /*6ee0*/  BSYNC.RECONVERGENT B0 ;  /* 0x0000000000007941 */ /* 0x000fea0003800200 */
.L_x_101:
[----:B------:R-:W-:Y:S06]  /*6ef0*/  BAR.SYNC.DEFER_BLOCKING 0x1, 0x80 ;  /* 0x0042000000007b1d */ /* 0x000fec0000010000 */
[----:B------:R-:W2:Y:S01]  /*6f00*/  @!P6 SYNCS.PHASECHK.TRANS64.TRYWAIT P0, [R208+URZ+0x70], R225 ;  /* 0x000070e1d000e5a7 */ /* 0x000ea200080011ff */
[----:B------:R-:W-:Y:S01]  /*6f10*/  BSSY B1, `(.L_x_103) ;  /* 0x0000023000017945 */ /* 0x000fe20003800000 */
[----:B--2---:R-:W-:Y:S03]  /*6f20*/  @!P6 SEL R200, RZ, 0x1, !P0 ;  /* 0x00000001ffc8e807 */ /* 0x004fe60004000000 */
[----:B------:R-:W-:Y:S05]  /*6f30*/  @P6 BRA `(.L_x_104) ;  /* 0x0000000000806947 */ /* 0x000fea0003800000 */
[----:B------:R-:W-:Y:S01]  /*6f40*/  ISETP.NE.AND P1, PT, R201, RZ, PT ;  /* 0x000000ffc900720c */ /* 0x000fe20003f25270 */
[----:B------:R-:W-:Y:S01]  /*6f50*/  BSSY B0, `(.L_x_105) ;  /* 0x000000a000007945 */ /* 0x000fe20003800000 */
[----:B------:R-:W-:Y:S11]  /*6f60*/  ISETP.NE.AND P0, PT, R200, RZ, PT ;  /* 0x000000ffc800720c */ /* 0x000ff60003f05270 */
[----:B------:R-:W-:Y:S04]  /*6f70*/  @P1 IMAD R0, R185, 0x2000, R190 ;  /* 0x00002000b9001824 */ /* 0x000fe800078e02be */
[C---:B------:R-:W-:Y:S01]  /*6f80*/  @P1 IMAD.IADD R6, R0.reuse, 0x1, R203 ;  /* 0x0000000100061824 */ /* 0x040fe200078e02cb */
[----:B------:R-:W-:Y:S03]  /*6f90*/  @P1 IADD3 R4, PT, PT, R0, R211, RZ ;  /* 0x000000d300041210 */ /* 0x000fe60007ffe0ff */
[----:B------:R-:W-:Y:S01]  /*6fa0*/  @P1 IMAD.IADD R2, R209, 0x1, R6 ;  /* 0x00000001d1021824 */ /* 0x000fe200078e0206 */
[----:B------:R-:W-:Y:S06]  /*6fb0*/  @P0 BRA `(.L_x_106) ;  /* 0x00000000000c0947 */ /* 0x000fec0003800000 */
[----:B------:R-:W-:Y:S04]  /*6fc0*/  SHF.L.U32 R3, R184, 0x1f, RZ ;  /* 0x0000001fb8037819 */ /* 0x000fe800000006ff */
[----:B------:R-:W2:Y:S02]  /*6fd0*/  SYNCS.PHASECHK.TRANS64.TRYWAIT P0, [R208+URZ+0x70], R3 ;  /* 0x00007003d00075a7 */ /* 0x000ea400080011ff */
[----:B--2---:R-:W-:Y:S05]  /*6fe0*/  @!P0 BRA `(.L_x_107) ;  /* 0x0000004c00148947 */ /* 0x004fea0003800000 */
.L_x_106:
[----:B------:R-:W-:Y:S05]  /*6ff0*/  BSYNC B0 ;  /* 0x0000000000007941 */ /* 0x000fea0003800000 */
.L_x_105:
[----:B------:R-:W-:Y:S01]  /*7000*/  ISETP.NE.AND P0, PT, R201, RZ, PT ;  /* 0x000000ffc900720c */ /* 0x000fe20003f05270 */
[----:B--2---:R-:W-:Y:S02]  /*7010*/  VIADD R208, R208, 0x90 ;  /* 0x00000090d0d07836 */ /* 0x004fe40000000000 */
[----:B------:R-:W-:Y:S02]  /*7020*/  IMAD.U32 R3, RZ, RZ, UR37 ;  /* 0x00000025ff037e24 */ /* 0x000fe4000f8e00ff */
[----:B------:R-:W-:Y:S03]  /*7030*/  VIADD R185, R185, 0x1 ;  /* 0x00000001b9b97836 */ /* 0x000fe60000000000 */
[----:B------:R-:W-:Y:S05]  /*7040*/  PRMT R3, R3, 0x654, R208 ;  /* 0x0000065403037816 */ /* 0x000fea00000000d0 */
[----:B------:R2:W3:Y:S04]  /*7050*/  @P0 LDS.128 R148, [R0] ;  /* 0x0000000000940984 */ /* 0x0004e80000000c00 */
[----:B------:R2:W4:Y:S04]  /*7060*/  @P0 LDS.128 R156, [R4+0x20] ;  /* 0x00002000049c0984 */ /* 0x0005280000000c00 */
        /* <DEDUP_REMOVED lines=9> */
[----:B------:R-:W-:Y:S01]  /*7100*/  SEL R185, R185, RZ, P0 ;  /* 0x000000ffb9b97207 */ /* 0x000fe20000000000 */
[----:B-----5:R5:W-:Y:S02]  /*7110*/  SYNCS.ARRIVE.TRANS64.RED.A1T0 RZ, [R3+URZ], RZ ;  /* 0x000000ff03ff79a7 */ /* 0x020be400081004ff */
[----:B-----5:R-:W-:Y:S04]  /*7120*/  SEL R3, RZ, 0x1, P0 ;  /* 0x00000001ff037807 */ /* 0x020fe80000000000 */
[----:B--234-:R-:W-:Y:S02]  /*7130*/  LOP3.LUT R184, R184, R3, RZ, 0x3c, !PT ;  /* 0x00000003b8b87212 */ /* 0x01cfe400078e3cff */
.L_x_104:
[----:B------:R-:W-:Y:S05]  /*7140*/  BSYNC B1 ;  /* 0x0000000000017941 */ /* 0x000fea0003800000 */
.L_x_103:
[----:B------:R-:W-:Y:S01]  /*7150*/  VIADD R0, R80, 0x40 ;  /* 0x0000004050007836 */ /* 0x000fe20000000000 */
[----:B------:R-:W-:Y:S04]  /*7160*/  BSSY.RECONVERGENT B6, `(.L_x_108) ;  /* 0x0000015000067945 */ /* 0x000fe80003800200 */
[----:B------:R-:W-:Y:S04]  /*7170*/  SHF.R.U32.HI R0, RZ, 0x15, R0 ;  /* 0x00000015ff007819 */ /* 0x000fe80000011600 */
[----:B------:R-:W-:Y:S11]  /*7180*/  LOP3.LUT P0, RZ, R0, 0x3, R177, 0x48, !PT ;  /* 0x0000000300ff7812 */ /* 0x000ff600078048b1 */
[----:B------:R-:W-:Y:S02]  /*7190*/  @!UPT UIADD3 URZ, UPT, UPT, URZ, URZ, URZ ;  /* 0x000000fffffff290 */ /* 0x000fe4000fffe0ff */
[----:B------:R-:W-:Y:S05]  /*71a0*/  @!P0 BRA `(.L_x_109) ;  /* 0x0000000000408947 */ /* 0x000fea0003800000 */
[----:B------:R-:W2:Y:S01]  /*71b0*/  LDCU.64 UR8, c[0x4][0x78] ;  /* 0x01000f00ff0877ac */ /* 0x000ea20008000a00 */
[----:B------:R-:W-:Y:S01]  /*71c0*/  MOV R3, 0x0 ;  /* 0x0000000000037802 */ /* 0x000fe20000000f00 */
[----:B------:R-:W-:Y:S02]  /*71d0*/  HFMA2 R12, -RZ, RZ, 0, 5.9604644775390625e-08 ;  /* 0x00000001ff0c7431 */ /* 0x000fe400000001ff */
[----:B------:R-:W-:Y:S02]  /*71e0*/  IMAD.MOV.U32 R8, RZ, RZ, 0x192 ;  /* 0x00000192ff087424 */ /* 0x000fe400078e00ff */
[----:B------:R-:W-:Y:S01]  /*71f0*/  IMAD.MOV.U32 R13, RZ, RZ, RZ ;  /* 0x000000ffff0d7224 */ /* 0x000fe200078e00ff */
[----:B------:R-:W3:Y:S01]  /*7200*/  LDCU.64 UR6, c[0x4][0x80] ;  /* 0x01001000ff0677ac */ /* 0x000ee20008000a00 */
[----:B------:R-:W4:Y:S01]  /*7210*/  LDC.64 R2, c[0x4][R3] ;  /* 0x0100000003027b82 */ /* 0x000f220000000a00 */
[----:B------:R-:W5:Y:S01]  /*7220*/  LDCU.64 UR4, c[0x4][0x18] ;  /* 0x01000300ff0477ac */ /* 0x000f620008000a00 */
[----:B--2---:R-:W-:Y:S01]  /*7230*/  MOV R5, UR9 ;  /* 0x0000000900057c02 */ /* 0x004fe20008000f00 */
[----:B------:R-:W-:Y:S01]  /*7240*/  IMAD.U32 R4, RZ, RZ, UR8 ;  /* 0x00000008ff047e24 */ /* 0x000fe2000f8e00ff */
[----:B---3--:R-:W-:Y:S01]  /*7250*/  MOV R7, UR7 ;  /* 0x0000000700077c02 */ /* 0x008fe20008000f00 */
[----:B------:R-:W-:Y:S01]  /*7260*/  IMAD.U32 R6, RZ, RZ, UR6 ;  /* 0x00000006ff067e24 */ /* 0x000fe2000f8e00ff */
[----:B-----5:R-:W-:Y:S01]  /*7270*/  MOV R11, UR5 ;  /* 0x00000005000b7c02 */ /* 0x020fe20008000f00 */
[----:B------:R-:W-:Y:S02]  /*7280*/  IMAD.U32 R10, RZ, RZ, UR4 ;  /* 0x00000004ff0a7e24 */ /* 0x000fe4000f8e00ff */
[----:B------:R-:W-:Y:S07]  /*7290*/  LEPC R20, `(.L_x_109) ;  /* 0x000000001014794e */ /* 0x000fee0000000000 */
[----:B-1--4-:R-:W-:Y:S05]  /*72a0*/  CALL.ABS.NOINC R2 ;  /* 0x0000000002007343 */ /* 0x012fea0003c00000 */
.L_x_109:
[----:B------:R-:W-:Y:S05]  /*72b0*/  BSYNC.RECONVERGENT B6 ;  /* 0x0000000000067941 */ /* 0x000fea0003800200 */
.L_x_108:
[----:B------:R-:W-:Y:S01]  /*72c0*/  F2FP.F16.E4M3.UNPACK_B R4, R149 ;  /* 0x00000095ff04723e */ /* 0x000fe200020006ff */
[----:B------:R-:W-:Y:S05]  /*72d0*/  WARPSYNC.ALL ;  /* 0x0000000000007948 */ /* 0x000fea0003800000 */
[----:B------:R-:W-:Y:S01]  /*72e0*/  R2UR UR4, R80 ;  /* 0x00000000500472ca */ /* 0x000fe200000e0000 */
[--C-:B------:R-:W-:Y:S01]  /*72f0*/  HADD2.F32 R88, -RZ, R4.reuse.H0_H0 ;  /* 0x20000004ff587230 */ /* 0x100fe20000004100 */
[-C--:B------:R-:W-:Y:S01]  /*7300*/  F2FP.F16.E4M3.UNPACK_B R0, R148.reuse ;  /* 0x00000094ff00723e */ /* 0x080fe200020006ff */
[----:B------:R-:W-:Y:S01]  /*7310*/  HADD2.F32 R83, -RZ, R4.H1_H1 ;  /* 0x30000004ff537230 */ /* 0x000fe20000004100 */
[----:B------:R-:W-:Y:S01]  /*7320*/  F2FP.F16.E4M3.UNPACK_B R4, R151 ;  /* 0x00000097ff04723e */ /* 0x000fe200020006ff */
[----:B------:R-:W-:Y:S01]  /*7330*/  BSSY.RECONVERGENT B0, `(.L_x_110) ;  /* 0x0000116000007945 */ /* 0x000fe20003800200 */
[----:B------:R-:W-:Y:S01]  /*7340*/  F2FP.F16.E4M3.UNPACK_B R3, R148.H1 ;  /* 0x00000094ff03723e */ /* 0x000fe200030006ff */
[--C-:B------:R-:W-:Y:S01]  /*7350*/  HADD2.F32 R2, -RZ, R0.reuse.H0_H0 ;  /* 0x20000000ff027230 */ /* 0x100fe20000004100 */
[----:B-1----:R-:W-:Y:S01]  /*7360*/  F2FP.F16.E4M3.UNPACK_B R135, R162 ;  /* 0x000000a2ff87723e */ /* 0x002fe200020006ff */
[----:B------:R-:W-:Y:S01]  /*7370*/  HADD2.F32 R82, -RZ, R0.H1_H1 ;  /* 0x30000000ff527230 */ /* 0x000fe20000004100 */
[----:B------:R-:W-:Y:S01]  /*7380*/  F2FP.F16.E4M3.UNPACK_B R0, R149.H1 ;  /* 0x00000095ff00723e */ /* 0x000fe200030006ff */
[--C-:B------:R-:W-:Y:S01]  /*7390*/  HADD2.F32 R84, -RZ, R3.reuse.H0_H0 ;  /* 0x20000003ff547230 */ /* 0x100fe20000004100 */
[----:B------:R-:W-:Y:S01]  /*73a0*/  F2FP.F16.E4M3.UNPACK_B R125, R159.H1 ;  /* 0x0000009fff7d723e */ /* 0x000fe200030006ff */
[----:B------:R-:W-:Y:S01]  /*73b0*/  HADD2.F32 R86, -RZ, R3.H1_H1 ;  /* 0x30000003ff567230 */ /* 0x000fe20000004100 */
[-C--:B------:R-:W-:Y:S01]  /*73c0*/  F2FP.F16.E4M3.UNPACK_B R3, R150.reuse ;  /* 0x00000096ff03723e */ /* 0x080fe200020006ff */
[--C-:B------:R-:W-:Y:S01]  /*73d0*/  HADD2.F32 R90, -RZ, R0.reuse.H0_H0 ;  /* 0x20000000ff5a7230 */ /* 0x100fe20000004100 */
[----:B------:R-:W-:Y:S01]  /*73e0*/  ISETP.NE.AND P0, PT, R193, RZ, PT ;  /* 0x000000ffc100720c */ /* 0x000fe20003f05270 */
[----:B------:R-:W-:Y:S01]  /*73f0*/  HADD2.F32 R85, -RZ, R0.H1_H1 ;  /* 0x30000000ff557230 */ /* 0x000fe20000004100 */
[----:B------:R-:W-:Y:S01]  /*7400*/  F2FP.F16.E4M3.UNPACK_B R0, R150.H1 ;  /* 0x00000096ff00723e */ /* 0x000fe200030006ff */
[--C-:B------:R-:W-:Y:S01]  /*7410*/  HADD2.F32 R92, -RZ, R3.reuse.H0_H0 ;  /* 0x20000003ff5c7230 */ /* 0x100fe20000004100 */
[----:B------:R-:W-:Y:S01]  /*7420*/  ISETP.NE.AND P6, PT, R202, RZ, PT ;  /* 0x000000ffca00720c */ /* 0x000fe20003fc5270 */
[----:B------:R-:W-:Y:S01]  /*7430*/  HADD2.F32 R87, -RZ, R3.H1_H1 ;  /* 0x30000003ff577230 */ /* 0x000fe20000004100 */
[----:B------:R-:W-:Y:S01]  /*7440*/  F2FP.F16.E4M3.UNPACK_B R3, R151.H1 ;  /* 0x00000097ff03723e */ /* 0x000fe200030006ff */
[--C-:B------:R-:W-:Y:S02]  /*7450*/  HADD2.F32 R94, -RZ, R0.reuse.H0_H0 ;  /* 0x20000000ff5e7230 */ /* 0x100fe40000004100 */
[----:B------:R-:W-:Y:S01]  /*7460*/  HADD2.F32 R89, -RZ, R0.H1_H1 ;  /* 0x30000000ff597230 */ /* 0x000fe20000004100 */
[-C--:B------:R-:W-:Y:S01]  /*7470*/  F2FP.F16.E4M3.UNPACK_B R0, R152.reuse ;  /* 0x00000098ff00723e */ /* 0x080fe200020006ff */
[--C-:B------:R-:W-:Y:S02]  /*7480*/  HADD2.F32 R96, -RZ, R4.reuse.H0_H0 ;  /* 0x20000004ff607230 */ /* 0x100fe40000004100 */
[----:B------:R-:W-:Y:S01]  /*7490*/  HADD2.F32 R91, -RZ, R4.H1_H1 ;  /* 0x30000004ff5b7230 */ /* 0x000fe20000004100 */
[-C--:B------:R-:W-:Y:S01]  /*74a0*/  F2FP.F16.E4M3.UNPACK_B R4, R153.reuse ;  /* 0x00000099ff04723e */ /* 0x080fe200020006ff */
[--C-:B------:R-:W-:Y:S02]  /*74b0*/  HADD2.F32 R100, -RZ, R0.reuse.H0_H0 ;  /* 0x20000000ff647230 */ /* 0x100fe40000004100 */
[----:B------:R-:W-:Y:S01]  /*74c0*/  HADD2.F32 R95, -RZ, R0.H1_H1 ;  /* 0x30000000ff5f7230 */ /* 0x000fe20000004100 */
[----:B------:R-:W-:Y:S01]  /*74d0*/  F2FP.F16.E4M3.UNPACK_B R0, R153.H1 ;  /* 0x00000099ff00723e */ /* 0x000fe200030006ff */
[--C-:B------:R-:W-:Y:S02]  /*74e0*/  HADD2.F32 R98, -RZ, R3.reuse.H0_H0 ;  /* 0x20000003ff627230 */ /* 0x100fe40000004100 */
[----:B------:R-:W-:Y:S01]  /*74f0*/  HADD2.F32 R93, -RZ, R3.H1_H1 ;  /* 0x30000003ff5d7230 */ /* 0x000fe20000004100 */
[----:B------:R-:W-:Y:S01]  /*7500*/  F2FP.F16.E4M3.UNPACK_B R3, R152.H1 ;  /* 0x00000098ff03723e */ /* 0x000fe200030006ff */
[--C-:B------:R-:W-:Y:S02]  /*7510*/  HADD2.F32 R106, -RZ, R0.reuse.H0_H0 ;  /* 0x20000000ff6a7230 */ /* 0x100fe40000004100 */
[----:B------:R-:W-:Y:S01]  /*7520*/  HADD2.F32 R101, -RZ, R0.H1_H1 ;  /* 0x30000000ff657230 */ /* 0x000fe20000004100 */
[-C--:B------:R-:W-:Y:S01]  /*7530*/  F2FP.F16.E4M3.UNPACK_B R0, R154.reuse.H1 ;  /* 0x0000009aff00723e */ /* 0x080fe200030006ff */
[--C-:B------:R-:W-:Y:S02]  /*7540*/  HADD2.F32 R104, -RZ, R4.reuse.H0_H0 ;  /* 0x20000004ff687230 */ /* 0x100fe40000004100 */
[----:B------:R-:W-:Y:S01]  /*7550*/  HADD2.F32 R99, -RZ, R4.H1_H1 ;  /* 0x30000004ff637230 */ /* 0x000fe20000004100 */
[----:B------:R-:W-:Y:S01]  /*7560*/  F2FP.F16.E4M3.UNPACK_B R4, R155 ;  /* 0x0000009bff04723e */ /* 0x000fe200020006ff */
[--C-:B------:R-:W-:Y:S02]  /*7570*/  HADD2.F32 R102, -RZ, R3.reuse.H0_H0 ;  /* 0x20000003ff667230 */ /* 0x100fe40000004100 */
[----:B------:R-:W-:Y:S01]  /*7580*/  HADD2.F32 R97, -RZ, R3.H1_H1 ;  /* 0x30000003ff617230 */ /* 0x000fe20000004100 */
[----:B------:R-:W-:Y:S01]  /*7590*/  F2FP.F16.E4M3.UNPACK_B R3, R154 ;  /* 0x0000009aff03723e */ /* 0x000fe200020006ff */
[--C-:B------:R-:W-:Y:S02]  /*75a0*/  HADD2.F32 R110, -RZ, R0.reuse.H0_H0 ;  /* 0x20000000ff6e7230 */ /* 0x100fe40000004100 */
[----:B------:R-:W-:Y:S01]  /*75b0*/  HADD2.F32 R105, -RZ, R0.H1_H1 ;  /* 0x30000000ff697230 */ /* 0x000fe20000004100 */
[-C--:B------:R-:W-:Y:S01]  /*75c0*/  F2FP.F16.E4M3.UNPACK_B R0, R156.reuse ;  /* 0x0000009cff00723e */ /* 0x080fe200020006ff */
[--C-:B------:R-:W-:Y:S02]  /*75d0*/  HADD2.F32 R112, -RZ, R4.reuse.H0_H0 ;  /* 0x20000004ff707230 */ /* 0x100fe40000004100 */
[----:B------:R-:W-:Y:S01]  /*75e0*/  HADD2.F32 R107, -RZ, R4.H1_H1 ;  /* 0x30000004ff6b7230 */ /* 0x000fe20000004100 */
[----:B------:R-:W-:Y:S01]  /*75f0*/  F2FP.F16.E4M3.UNPACK_B R4, R157 ;  /* 0x0000009dff04723e */ /* 0x000fe200020006ff */
[--C-:B------:R-:W-:Y:S02]  /*7600*/  HADD2.F32 R108, -RZ, R3.reuse.H0_H0 ;  /* 0x20000003ff6c7230 */ /* 0x100fe40000004100 */
[----:B------:R-:W-:Y:S01]  /*7610*/  HADD2.F32 R103, -RZ, R3.H1_H1 ;  /* 0x30000003ff677230 */ /* 0x000fe20000004100 */
[----:B------:R-:W-:Y:S01]  /*7620*/  F2FP.F16.E4M3.UNPACK_B R3, R155.H1 ;  /* 0x0000009bff03723e */ /* 0x000fe200030006ff */
[--C-:B------:R-:W-:Y:S02]  /*7630*/  HADD2.F32 R116, -RZ, R0.reuse.H0_H0 ;  /* 0x20000000ff747230 */ /* 0x100fe40000004100 */
[----:B------:R-:W-:Y:S01]  /*7640*/  HADD2.F32 R111, -RZ, R0.H1_H1 ;  /* 0x30000000ff6f7230 */ /* 0x000fe20000004100 */
[----:B------:R-:W-:Y:S01]  /*7650*/  F2FP.F16.E4M3.UNPACK_B R0, R156.H1 ;  /* 0x0000009cff00723e */ /* 0x000fe200030006ff */
[--C-:B------:R-:W-:Y:S02]  /*7660*/  HADD2.F32 R120, -RZ, R4.reuse.H0_H0 ;  /* 0x20000004ff787230 */ /* 0x100fe40000004100 */
[----:B------:R-:W-:Y:S02]  /*7670*/  HADD2.F32 R115, -RZ, R4.H1_H1 ;  /* 0x30000004ff737230 */ /* 0x000fe40000004100 */
[--C-:B------:R-:W-:Y:S01]  /*7680*/  HADD2.F32 R114, -RZ, R3.reuse.H0_H0 ;  /* 0x20000003ff727230 */ /* 0x100fe20000004100 */
[----:B------:R-:W1:Y:S01]  /*7690*/  LDTM.x64 R4, tmem[UR4+0x40] ;  /* 0x00004004000479ee */ /* 0x000e620008340000 */
[----:B------:R-:W-:Y:S01]  /*76a0*/  HADD2.F32 R109, -RZ, R3.H1_H1 ;  /* 0x30000003ff6d7230 */ /* 0x000fe20000004100 */
[----:B------:R-:W-:Y:S01]  /*76b0*/  F2FP.F16.E4M3.UNPACK_B R3, R157.H1 ;  /* 0x0000009dff03723e */ /* 0x000fe200030006ff */
        /* <DEDUP_REMOVED lines=14> */
[----:B------:R-:W-:Y:S01]  /*77a0*/  F2FP.F16.E4M3.UNPACK_B R0, R160.H1 ;  /* 0x000000a0ff00723e */ /* 0x000fe200030006ff */
[--C-:B------:R-:W-:Y:S02]  /*77b0*/  HADD2.F32 R132, -RZ, R3.reuse.H0_H0 ;  /* 0x20000003ff847230 */ /* 0x100fe40000004100 */
[C---:B-1----:R-:W-:Y:S01]  /*77c0*/  FMUL R7, R78.reuse, R7 ;  /* 0x000000074e077220 */ /* 0x042fe20000400000 */
        /* <DEDUP_REMOVED lines=10> */
[C---:B------:R-:W-:Y:S01]  /*7870*/  FMUL R0, R78.reuse, R4 ;  /* 0x000000044e007220 */ /* 0x040fe20000400000 */
[--C-:B------:R-:W-:Y:S01]  /*7880*/  HADD2.F32 R140, -RZ, R135.reuse.H0_H0 ;  /* 0x20000087ff8c7230 */ /* 0x100fe20000004100 */
[----:B------:R-:W-:Y:S01]  /*7890*/  F2FP.F16.E4M3.UNPACK_B R4, R163 ;  /* 0x000000a3ff04723e */ /* 0x000fe200020006ff */
[----:B------:R-:W-:Y:S02]  /*78a0*/  HADD2.F32 R135, -RZ, R135.H1_H1 ;  /* 0x30000087ff877230 */ /* 0x000fe40000004100 */
[C---:B------:R-:W-:Y:S01]  /*78b0*/  FFMA R0, R81.reuse, R2, R0 ;  /* 0x0000000251007223 */ /* 0x040fe20000000000 */
[C---:B------:R-:W-:Y:S01]  /*78c0*/  FMUL R2, R78.reuse, R5 ;  /* 0x000000054e027220 */ /* 0x040fe20000400000 */
[--C-:B------:R-:W-:Y:S01]  /*78d0*/  HADD2.F32 R142, -RZ, R3.reuse.H0_H0 ;  /* 0x20000003ff8e7230 */ /* 0x100fe20000004100 */
[----:B------:R-:W-:Y:S01]  /*78e0*/  F2FP.F16.E4M3.UNPACK_B R5, R163.H1 ;  /* 0x000000a3ff05723e */ /* 0x000fe200030006ff */
[----:B------:R-:W-:Y:S02]  /*78f0*/  HADD2.F32 R137, -RZ, R3.H1_H1 ;  /* 0x30000003ff897230 */ /* 0x000fe40000004100 */
[C---:B------:R-:W-:Y:S01]  /*7900*/  FFMA R2, R81.reuse, R82, R2 ;  /* 0x0000005251027223 */ /* 0x040fe20000000002 */
[--C-:B------:R-:W-:Y:S02]  /*7910*/  HADD2.F32 R82, -RZ, R4.reuse.H0_H0 ;  /* 0x20000004ff527230 */ /* 0x100fe40000004100 */
[C---:B------:R-:W-:Y:S01]  /*7920*/  FMUL R3, R78.reuse, R6 ;  /* 0x000000064e037220 */ /* 0x040fe20000400000 */
[----:B------:R-:W-:Y:S02]  /*7930*/  HADD2.F32 R139, -RZ, R4.H1_H1 ;  /* 0x30000004ff8b7230 */ /* 0x000fe40000004100 */
[C---:B------:R-:W-:Y:S01]  /*7940*/  FMUL R4, R78.reuse, R9 ;  /* 0x000000094e047220 */ /* 0x040fe20000400000 */
[--C-:B------:R-:W-:Y:S02]  /*7950*/  HADD2.F32 R141, -RZ, R5.reuse.H1_H1 ;  /* 0x30000005ff8d7230 */ /* 0x100fe40000004100 */
[C---:B------:R-:W-:Y:S01]  /*7960*/  FFMA R3, R81.reuse, R84, R3 ;  /* 0x0000005451037223 */ /* 0x040fe20000000003 */
[----:B------:R-:W-:Y:S01]  /*7970*/  FFMA R7, R81, R86, R7 ;  /* 0x0000005651077223 */ /* 0x000fe20000000007 */
[----:B------:R-:W-:Y:S02]  /*7980*/  HADD2.F32 R84, -RZ, R5.H0_H0 ;  /* 0x20000005ff547230 */ /* 0x000fe40000004100 */
[C---:B------:R-:W-:Y:S01]  /*7990*/  FMUL R5, R78.reuse, R10 ;  /* 0x0000000a4e057220 */ /* 0x040fe20000400000 */
[C---:B------:R-:W-:Y:S01]  /*79a0*/  FMUL R6, R78.reuse, R11 ;  /* 0x0000000b4e067220 */ /* 0x040fe20000400000 */
[C---:B------:R-:W-:Y:S01]  /*79b0*/  FMUL R11, R78.reuse, R16 ;  /* 0x000000104e0b7220 */ /* 0x040fe20000400000 */
[----:B------:R-:W-:Y:S01]  /*79c0*/  F2FP.SATFINITE.RELU.E4M3.F32.PACK_AB_MERGE_C R143, R7, R3, RZ ;  /* 0x00000003078f723e */ /* 0x000fe200048078ff */
[C---:B------:R-:W-:Y:S01]  /*79d0*/  FMUL R3, R78.reuse, R8 ;  /* 0x000000084e037220 */ /* 0x040fe20000400000 */
[C---:B------:R-:W-:Y:S01]  /*79e0*/  FMUL R7, R78.reuse, R12 ;  /* 0x0000000c4e077220 */ /* 0x040fe20000400000 */
[C---:B------:R-:W-:Y:S01]  /*79f0*/  FMUL R8, R78.reuse, R13 ;  /* 0x0000000d4e087220 */ /* 0x040fe20000400000 */
[C---:B------:R-:W-:Y:S01]  /*7a00*/  FMUL R12, R78.reuse, R17 ;  /* 0x000000114e0c7220 */ /* 0x040fe20000400000 */
[C---:B------:R-:W-:Y:S01]  /*7a10*/  FFMA R3, R81.reuse, R88, R3 ;  /* 0x0000005851037223 */ /* 0x040fe20000000003 */
[C---:B------:R-:W-:Y:S01]  /*7a20*/  FFMA R4, R81.reuse, R83, R4 ;  /* 0x0000005351047223 */ /* 0x040fe20000000004 */
[C---:B------:R-:W-:Y:S01]  /*7a30*/  FFMA R5, R81.reuse, R90, R5 ;  /* 0x0000005a51057223 */ /* 0x040fe20000000005 */
[C---:B------:R-:W-:Y:S01]  /*7a40*/  FFMA R6, R81.reuse, R85, R6 ;  /* 0x0000005551067223 */ /* 0x040fe20000000006 */
[C---:B------:R-:W-:Y:S01]  /*7a50*/  FFMA R7, R81.reuse, R92, R7 ;  /* 0x0000005c51077223 */ /* 0x040fe20000000007 */
[C---:B------:R-:W-:Y:S01]  /*7a60*/  FFMA R8, R81.reuse, R87, R8 ;  /* 0x0000005751087223 */ /* 0x040fe20000000008 */
[C---:B------:R-:W-:Y:S01]  /*7a70*/  FMUL R16, R78.reuse, R21 ;  /* 0x000000154e107220 */ /* 0x040fe20000400000 */
[----:B------:R-:W-:Y:S01]  /*7a80*/  FMUL R9, R78, R14 ;  /* 0x0000000e4e097220 */ /* 0x000fe20000400000 */
[----:B------:R-:W-:Y:S01]  /*7a90*/  F2FP.SATFINITE.RELU.E4M3.F32.PACK_AB_MERGE_C R5, R6, R5, RZ ;  /* 0x000000050605723e */ /* 0x000fe200048078ff */
[C---:B------:R-:W-:Y:S01]  /*7aa0*/  FMUL R10, R78.reuse, R15 ;  /* 0x0000000f4e0a7220 */ /* 0x040fe20000400000 */
[C---:B------:R-:W-:Y:S01]  /*7ab0*/  FMUL R15, R78.reuse, R20 ;  /* 0x000000144e0f7220 */ /* 0x040fe20000400000 */
[C---:B------:R-:W-:Y:S01]  /*7ac0*/  FFMA R9, R81.reuse, R94, R9 ;  /* 0x0000005e51097223 */ /* 0x040fe20000000009 */
[C---:B------:R-:W-:Y:S01]  /*7ad0*/  FMUL R20, R78.reuse, R25 ;  /* 0x000000194e147220 */ /* 0x040fe20000400000 */
[C---:B------:R-:W-:Y:S01]  /*7ae0*/  FFMA R10, R81.reuse, R89, R10 ;  /* 0x00000059510a7223 */ /* 0x040fe2000000000a */
[C---:B------:R-:W-:Y:S01]  /*7af0*/  FFMA R11, R81.reuse, R96, R11 ;  /* 0x00000060510b7223 */ /* 0x040fe2000000000b */
[C---:B------:R-:W-:Y:S01]  /*7b00*/  FFMA R12, R81.reuse, R91, R12 ;  /* 0x0000005b510c7223 */ /* 0x040fe2000000000c */
[C---:B------:R-:W-:Y:S01]  /*7b10*/  FMUL R13, R78.reuse, R18 ;  /* 0x000000124e0d7220 */ /* 0x040fe20000400000 */
[----:B------:R-:W-:Y:S01]  /*7b20*/  FMUL R14, R78, R19 ;  /* 0x000000134e0e7220 */ /* 0x000fe20000400000 */
[----:B------:R-:W-:Y:S01]  /*7b30*/  F2FP.SATFINITE.RELU.E4M3.F32.PACK_AB_MERGE_C R9, R10, R9, RZ ;  /* 0x000000090a09723e */ /* 0x000fe200048078ff */
[C---:B------:R-:W-:Y:S01]  /*7b40*/  FMUL R19, R78.reuse, R24 ;  /* 0x000000184e137220 */ /* 0x040fe20000400000 */
        /* <DEDUP_REMOVED lines=17> */
[----:B------:R-:W-:Y:S01]  /*7c60*/  FMUL R27, R78, R32 ;  /* 0x000000204e1b7220 */ /* 0x000fe20000400000 */
[C---:B------:R-:W-:Y:S01]  /*7c70*/  FFMA R21, R81.reuse, R106, R21 ;  /* 0x0000006a51157223 */ /* 0x040fe20000000015 */
[C---:B------:R-:W-:Y:S01]  /*7c80*/  FFMA R22, R81.reuse, R101, R22 ;  /* 0x0000006551167223 */ /* 0x040fe20000000016 */
[----:B------:R-:W-:Y:S01]  /*7c90*/  F2FP.SATFINITE.RELU.E4M3.F32.PACK_AB_MERGE_C R16, R16, R15, R17 ;  /* 0x0000000f1010723e */ /* 0x000fe20004807811 */
[C---:B------:R-:W-:Y:S01]  /*7ca0*/  FFMA R23, R81.reuse, R108, R23 ;  /* 0x0000006c51177223 */ /* 0x040fe20000000017 */
[C---:B------:R-:W-:Y:S01]  /*7cb0*/  FFMA R24, R81.reuse, R103, R24 ;  /* 0x0000006751187223 */ /* 0x040fe20000000018 */
[----:B------:R-:W-:Y:S01]  /*7cc0*/  FMUL R32, R78, R37 ;  /* 0x000000254e207220 */ /* 0x000fe20000400000 */
[----:B------:R-:W-:Y:S01]  /*7cd0*/  F2FP.SATFINITE.RELU.E4M3.F32.PACK_AB_MERGE_C R21, R22, R21, RZ ;  /* 0x000000151615723e */ /* 0x000fe200048078ff */
[C---:B------:R-:W-:Y:S01]  /*7ce0*/  FMUL R25, R78.reuse, R30 ;  /* 0x0000001e4e197220 */ /* 0x040fe20000400000 */
[C---:B------:R-:W-:Y:S01]  /*7cf0*/  FMUL R26, R78.reuse, R31 ;  /* 0x0000001f4e1a7220 */ /* 0x040fe20000400000 */
[----:B------:R-:W-:Y:S01]  /*7d00*/  FMUL R31, R78, R36 ;  /* 0x000000244e1f7220 */ /* 0x000fe20000400000 */
[----:B------:R-:W-:Y:S01]  /*7d10*/  F2FP.SATFINITE.RELU.E4M3.F32.PACK_AB_MERGE_C R17, R20, R19, R21 ;  /* 0x000000131411723e */ /* 0x000fe20004807815 */
        /* <DEDUP_REMOVED lines=8> */
[----:B------:R-:W-:Y:S01]  /*7da0*/  FMUL R35, R78, R40 ;  /* 0x000000284e237220 */ /* 0x000fe20000400000 */
[C---:B------:R-:W-:Y:S01]  /*7db0*/  FFMA R29, R81.reuse, R114, R29 ;  /* 0x00000072511d7223 */ /* 0x040fe2000000001d */
[----:B------:R-:W-:Y:S01]  /*7dc0*/  F2FP.SATFINITE.RELU.E4M3.F32.PACK_AB_MERGE_C R18, R24, R23, R18 ;  /* 0x000000171812723e */ /* 0x000fe20004807812 */
        /* <DEDUP_REMOVED lines=22> */
[C---:B------:R-:W-:Y:S01]  /*7f30*/  FMUL R41, R78.reuse, R46 ;  /* 0x0000002e4e297220 */ /* 0x040fe20000400000 */
[C---:B------:R-:W-:Y:S01]  /*7f40*/  FMUL R42, R78.reuse, R47 ;  /* 0x0000002f4e2a7220 */ /* 0x040fe20000400000 */
[C---:B------:R-:W-:Y:S01]  /*7f50*/  FFMA R40, R81.reuse, R119, R40 ;  /* 0x0000007751287223 */ /* 0x040fe20000000028 */
[--C-:B------:R-:W-:Y:S02]  /*7f60*/  HADD2.F32 R130, -RZ, R125.reuse.H0_H0 ;  /* 0x2000007dff827230 */ /* 0x100fe40000004100 */
[C---:B------:R-:W-:Y:S01]  /*7f70*/  FFMA R41, R81.reuse, R126, R41 ;  /* 0x0000007e51297223 */ /* 0x040fe20000000029 */
[----:B------:R-:W-:Y:S02]  /*7f80*/  HADD2.F32 R125, -RZ, R125.H1_H1 ;  /* 0x3000007dff7d7230 */ /* 0x000fe40000004100 */
[C---:B------:R-:W-:Y:S01]  /*7f90*/  FMUL R45, R78.reuse, R50 ;  /* 0x000000324e2d7220 */ /* 0x040fe20000400000 */
[C---:B------:R-:W-:Y:S01]  /*7fa0*/  FFMA R42, R81.reuse, R121, R42 ;  /* 0x00000079512a7223 */ /* 0x040fe2000000002a */
[C---:B------:R-:W-:Y:S01]  /*7fb0*/  FMUL R46, R78.reuse, R51 ;  /* 0x000000334e2e7220 */ /* 0x040fe20000400000 */
[C---:B------:R-:W-:Y:S01]  /*7fc0*/  FFMA R43, R81.reuse, R128, R43 ;  /* 0x00000080512b7223 */ /* 0x040fe2000000002b */
[C---:B------:R-:W-:Y:S01]  /*7fd0*/  FMUL R47, R78.reuse, R52 ;  /* 0x000000344e2f7220 */ /* 0x040fe20000400000 */
        /* <DEDUP_REMOVED lines=10> */
[C---:B------:R-:W-:Y:S01]  /*8080*/  FFMA R45, R81.reuse, R130, R45 ;  /* 0x00000082512d7223 */ /* 0x040fe2000000002d */
[C---:B------:R-:W-:Y:S01]  /*8090*/  FMUL R59, R78.reuse, R64 ;  /* 0x000000404e3b7220 */ /* 0x040fe20000400000 */
[C---:B------:R-:W-:Y:S01]  /*80a0*/  FMUL R60, R78.reuse, R65 ;  /* 0x000000414e3c7220 */ /* 0x040fe20000400000 */
[C---:B------:R-:W-:Y:S01]  /*80b0*/  FMUL R61, R78.reuse, R66 ;  /* 0x000000424e3d7220 */ /* 0x040fe20000400000 */
[----:B------:R-:W-:Y:S01]  /*80c0*/  FMUL R62, R78, R67 ;  /* 0x000000434e3e7220 */ /* 0x000fe20000400000 */
[C---:B------:R-:W-:Y:S01]  /*80d0*/  FFMA R46, R81.reuse, R125, R46 ;  /* 0x0000007d512e7223 */ /* 0x040fe2000000002e */
[----:B------:R-:W-:Y:S01]  /*80e0*/  F2FP.SATFINITE.RELU.E4M3.F32.PACK_AB_MERGE_C R64, R2, R0, R143 ;  /* 0x000000000240723e */ /* 0x000fe2000480788f */
[C---:B------:R-:W-:Y:S01]  /*80f0*/  FFMA R47, R81.reuse, R132, R47 ;  /* 0x00000084512f7223 */ /* 0x040fe2000000002f */
[----:B------:R-:W-:Y:S01]  /*8100*/  F2FP.SATFINITE.RELU.E4M3.F32.PACK_AB_MERGE_C R65, R4, R3, R5 ;  /* 0x000000030441723e */ /* 0x000fe20004807805 */
[C---:B------:R-:W-:Y:S01]  /*8110*/  FFMA R48, R81.reuse, R127, R48 ;  /* 0x0000007f51307223 */ /* 0x040fe20000000030 */
[----:B------:R-:W-:Y:S01]  /*8120*/  F2FP.SATFINITE.RELU.E4M3.F32.PACK_AB_MERGE_C R66, R8, R7, R9 ;  /* 0x000000070842723e */ /* 0x000fe20004807809 */
[C---:B------:R-:W-:Y:S01]  /*8130*/  FFMA R49, R81.reuse, R134, R49 ;  /* 0x0000008651317223 */ /* 0x040fe20000000031 */
[----:B------:R-:W-:Y:S01]  /*8140*/  F2FP.SATFINITE.RELU.E4M3.F32.PACK_AB_MERGE_C R67, R12, R11, R13 ;  /* 0x0000000b0c43723e */ /* 0x000fe2000480780d */
[----:B------:R-:W-:Y:S01]  /*8150*/  FMUL R53, R78, R58 ;  /* 0x0000003a4e357220 */ /* 0x000fe20000400000 */
[C---:B------:R-:W-:Y:S01]  /*8160*/  FFMA R50, R81.reuse, R129, R50 ;  /* 0x0000008151327223 */ /* 0x040fe20000000032 */
[C---:B------:R-:W-:Y:S01]  /*8170*/  FFMA R51, R81.reuse, R136, R51 ;  /* 0x0000008851337223 */ /* 0x040fe20000000033 */
[C---:B------:R-:W-:Y:S01]  /*8180*/  FFMA R52, R81.reuse, R131, R52 ;  /* 0x0000008351347223 */ /* 0x040fe20000000034 */
[----:B------:R1:W-:Y:S01]  /*8190*/  STS.128 [R176+UR47+0xa200], R64 ;  /* 0x00a20040b0007988 */ /* 0x0003e20008000c2f */
[C---:B------:R-:W-:Y:S01]  /*81a0*/  FFMA R53, R81.reuse, R138, R53 ;  /* 0x0000008a51357223 */ /* 0x040fe20000000035 */
[----:B------:R-:W-:Y:S01]  /*81b0*/  F2FP.SATFINITE.RELU.E4M3.F32.PACK_AB_MERGE_C R37, R38, R37, RZ ;  /* 0x000000252625723e */ /* 0x000fe200048078ff */
[C---:B------:R-:W-:Y:S01]  /*81c0*/  FFMA R54, R81.reuse, R133, R54 ;  /* 0x0000008551367223 */ /* 0x040fe20000000036 */
[----:B------:R-:W-:Y:S01]  /*81d0*/  FMUL R58, R78, R63 ;  /* 0x0000003f4e3a7220 */ /* 0x000fe20000400000 */
[C---:B------:R-:W-:Y:S01]  /*81e0*/  FFMA R55, R81.reuse, R140, R55 ;  /* 0x0000008c51377223 */ /* 0x040fe20000000037 */
[C---:B------:R-:W-:Y:S01]  /*81f0*/  FFMA R56, R81.reuse, R135, R56 ;  /* 0x0000008751387223 */ /* 0x040fe20000000038 */
[C---:B------:R-:W-:Y:S01]  /*8200*/  FFMA R57, R81.reuse, R142, R57 ;  /* 0x0000008e51397223 */ /* 0x040fe20000000039 */
[----:B------:R1:W-:Y:S01]  /*8210*/  STS.128 [R196+0xa010], R16 ;  /* 0x00a01010c4007388 */ /* 0x0003e20000000c00 */
[----:B------:R-:W-:Y:S01]  /*8220*/  F2FP.SATFINITE.RELU.E4M3.F32.PACK_AB_MERGE_C R33, R36, R35, R37 ;  /* 0x000000232421723e */ /* 0x000fe20004807825 */
[C---:B------:R-:W-:Y:S01]  /*8230*/  FFMA R58, R81.reuse, R137, R58 ;  /* 0x00000089513a7223 */ /* 0x040fe2000000003a */
[----:B------:R-:W-:Y:S01]  /*8240*/  F2FP.SATFINITE.RELU.E4M3.F32.PACK_AB_MERGE_C R34, R42, R41, RZ ;  /* 0x000000292a22723e */ /* 0x000fe200048078ff */
[C---:B------:R-:W-:Y:S01]  /*8250*/  FFMA R59, R81.reuse, R82, R59 ;  /* 0x00000052513b7223 */ /* 0x040fe2000000003b */
[----:B------:R-:W-:Y:S01]  /*8260*/  F2FP.SATFINITE.RELU.E4M3.F32.PACK_AB_MERGE_C R35, R46, R45, RZ ;  /* 0x0000002d2e23723e */ /* 0x000fe200048078ff */
        /* <DEDUP_REMOVED lines=25> */
[----:B------:R-:W-:Y:S02]  /*8400*/  UIADD3 UR8, UP0, UPT, UR50, 0x680, URZ ;  /* 0x0000068032087890 */ /* 0x000fe4000ff1e0ff */
[----:B------:R-:W-:Y:S02]  /*8410*/  UIADD3 UR5, UPT, UPT, UR41, 0x40, URZ ;  /* 0x0000004029057890 */ /* 0x000fe4000fffe0ff */
[----:B------:R-:W-:Y:S02]  /*8420*/  UIADD3 UR4, UPT, UPT, UR47, 0xa200, URZ ;  /* 0x0000a2002f047890 */ /* 0x000fe4000fffe0ff */
[----:B------:R-:W-:Y:S01]  /*8430*/  UIADD3.X UR9, UPT, UPT, URZ, UR51, URZ, UP0, !UPT ;  /* 0x00000033ff097290 */ /* 0x000fe200087fe4ff */
[----:B------:R-:W-:Y:S01]  /*8440*/  UMOV UR6, UR42 ;  /* 0x0000002a00067c82 */ /* 0x000fe20008000000 */
[----:B------:R-:W-:Y:S07]  /*8450*/  UMOV UR7, UR36 ;  /* 0x0000002400077c82 */ /* 0x000fee0008000000 */
[----:B------:R2:W-:Y:S01]  /*8460*/  UTMASTG.3D [UR4], [UR8] ;  /* 0x00000004080073b5 */ /* 0x0005e20008010000 */
[----:B------:R0:W-:Y:S01]  /*8470*/  UTMACMDFLUSH ;  /* 0x00000000000079b7 */ /* 0x0001e20000000000 */
[----:B--2---:R-:W-:Y:S04]  /*8480*/  DEPBAR.LE SB0, 0x1 ;  /* 0x000080400000791a */ /* 0x004fe80000000000 */
.L_x_111:
[----:B------:R-:W-:Y:S05]  /*8490*/  BSYNC.RECONVERGENT B0 ;  /* 0x0000000000007941 */ /* 0x000fea0003800200 */
.L_x_110:
        /* <DEDUP_REMOVED lines=16> */
.L_x_115:
[----:B------:R-:W-:Y:S05]  /*85a0*/  BSYNC B0 ;  /* 0x0000000000007941 */ /* 0x000fea0003800000 */
.L_x_114:
        /* <DEDUP_REMOVED lines=20> */
.L_x_113:
[----:B------:R-:W-:Y:S05]  /*86f0*/  BSYNC B1 ;  /* 0x0000000000017941 */ /* 0x000fea0003800000 */
.L_x_112:
[----:B--2---:R-:W-:Y:S01]  /*8700*/  VIADD R0, R80, 0x80 ;  /* 0x0000008050007836 */ /* 0x004fe20000000000 */
        /* <DEDUP_REMOVED lines=10> */
[----:B------:R-:W5:Y:S01]  /*87b0*/  LDCU.64 UR6, c[0x4][0x80] ;  /* 0x01001000ff0677ac */ /* 0x000f620008000a00 */
[----:B------:R-:W1:Y:S01]  /*87c0*/  LDC.64 R2, c[0x4][R3] ;  /* 0x0100000003027b82 */ /* 0x000e620000000a00 */
[----:B------:R-:W3:Y:S01]  /*87d0*/  LDCU.64 UR4, c[0x4][0x18] ;  /* 0x01000300ff0477ac */ /* 0x000ee20008000a00 */
[----:B--2---:R-:W-:Y:S01]  /*87e0*/  MOV R5, UR9 ;  /* 0x0000000900057c02 */ /* 0x004fe20008000f00 */
[----:B------:R-:W-:Y:S01]  /*87f0*/  IMAD.U32 R4, RZ, RZ, UR8 ;  /* 0x00000008ff047e24 */ /* 0x000fe2000f8e00ff */
[----:B-----5:R-:W-:Y:S01]  /*8800*/  MOV R7, UR7 ;  /* 0x0000000700077c02 */ /* 0x020fe20008000f00 */
[----:B------:R-:W-:Y:S01]  /*8810*/  IMAD.U32 R6, RZ, RZ, UR6 ;  /* 0x00000006ff067e24 */ /* 0x000fe2000f8e00ff */
[----:B---3--:R-:W-:Y:S01]  /*8820*/  MOV R11, UR5 ;  /* 0x00000005000b7c02 */ /* 0x008fe20008000f00 */
[----:B------:R-:W-:Y:S02]  /*8830*/  IMAD.U32 R10, RZ, RZ, UR4 ;  /* 0x00000004ff0a7e24 */ /* 0x000fe4000f8e00ff */
[----:B------:R-:W-:Y:S07]  /*8840*/  LEPC R20, `(.L_x_118) ;  /* 0x000000001014794e */ /* 0x000fee0000000000 */
[----:B-1--4-:R-:W-:Y:S05]  /*8850*/  CALL.ABS.NOINC R2 ;  /* 0x0000000002007343 */ /* 0x012fea0003c00000 */
.L_x_118:
[----:B------:R-:W-:Y:S05]  /*8860*/  BSYNC.RECONVERGENT B6 ;  /* 0x0000000000067941 */ /* 0x000fea0003800200 */
.L_x_117:
[----:B---3--:R-:W-:Y:S01]  /*8870*/  F2FP.F16.E4M3.UNPACK_B R4, R149 ;  /* 0x00000095ff04723e */ /* 0x008fe200020006ff */
        /* <DEDUP_REMOVED lines=13> */
[----:B----4-:R-:W-:Y:S01]  /*8950*/  F2FP.F16.E4M3.UNPACK_B R125, R159.H1 ;  /* 0x0000009fff7d723e */ /* 0x010fe200030006ff */
        /* <DEDUP_REMOVED lines=262> */
[----:B------:R-:W-:Y:S02]  /*99c0*/  UIADD3 UR8, UP0, UPT, UR50, 0x680, URZ ;  /* 0x0000068032087890 */ /* 0x000fe4000ff1e0ff */
[----:B------:R-:W-:Y:S02]  /*99d0*/  UIADD3 UR5, UPT, UPT, UR41, 0x80, URZ ;  /* 0x0000008029057890 */ /* 0x000fe4000fffe0ff */
[----:B------:R-:W-:Y:S01]  /*99e0*/  MOV R192, UR10 ;  /* 0x0000000a00c07c02 */ /* 0x000fe20008000f00 */
[----:B------:R-:W-:Y:S01]  /*99f0*/  UIADD3.X UR9, UPT, UPT, URZ, UR51, URZ, UP0, !UPT ;  /* 0x00000033ff097290 */ /* 0x000fe200087fe4ff */
[----:B------:R-:W-:Y:S02]  /*9a00*/  UMOV UR6, UR42 ;  /* 0x0000002a00067c82 */ /* 0x000fe40008000000 */
[----:B------:R-:W-:Y:S01]  /*9a10*/  R2UR UR4, R192 ;  /* 0x00000000c00472ca */ /* 0x000fe200000e0000 */
[----:B------:R-:W-:Y:S11]  /*9a20*/  UMOV UR7, UR36 ;  /* 0x0000002400077c82 */ /* 0x000ff60008000000 */
[----:B------:R-:W-:Y:S01]  /*9a30*/  @!UPT UIADD3 URZ, UPT, UPT, URZ, URZ, URZ ;  /* 0x000000fffffff290 */ /* 0x000fe2000fffe0ff */
[----:B------:R2:W-:Y:S01]  /*9a40*/  UTMASTG.3D [UR4], [UR8] ;  /* 0x00000004080073b5 */ /* 0x0005e20008010000 */
[----:B------:R0:W-:Y:S01]  /*9a50*/  UTMACMDFLUSH ;  /* 0x00000000000079b7 */ /* 0x0001e20000000000 */
[----:B--2---:R-:W-:Y:S04]  /*9a60*/  DEPBAR.LE SB0, 0x1 ;  /* 0x000080400000791a */ /* 0x004fe80000000000 */
.L_x_120:
[----:B------:R-:W-:Y:S05]  /*9a70*/  BSYNC.RECONVERGENT B0 ;  /* 0x0000000000007941 */ /* 0x000fea0003800200 */
.L_x_119:
        /* <DEDUP_REMOVED lines=16> */
.L_x_124:
[----:B------:R-:W-:Y:S05]  /*9b80*/  BSYNC B0 ;  /* 0x0000000000007941 */ /* 0x000fea0003800000 */
.L_x_123:
        /* <DEDUP_REMOVED lines=20> */
.L_x_122:
[----:B------:R-:W-:Y:S05]  /*9cd0*/  BSYNC B1 ;  /* 0x0000000000017941 */ /* 0x000fea0003800000 */
.L_x_121:
[----:B--2---:R-:W-:Y:S05]  /*9ce0*/  VIADD R0, R80, 0xc0 ;  /* 0x000000c050007836 */ /* 0x004fea0000000000 */
        /* <DEDUP_REMOVED lines=20> */
.L_x_126:
[----:B------:R-:W-:Y:S01]  /*9e30*/  ISETP.NE.AND P0, PT, R193, RZ, PT ;  /* 0x000000ffc100720c */ /* 0x000fe20003f05270 */
[----:B------:R-:W-:Y:S05]  /*9e40*/  WARPSYNC.ALL ;  /* 0x0000000000007948 */ /* 0x000fea0003800000 */
[----:B------:R-:W-:Y:S01]  /*9e50*/  R2UR UR4, R80 ;  /* 0x00000000500472ca */ /* 0x000fe200000e0000 */
[----:B------:R-:W-:Y:S01]  /*9e60*/  BSSY.RECONVERGENT B0, `(.L_x_127) ;  /* 0x000011d000007945 */ /* 0x000fe20003800200 */
[----:B---3--:R-:W-:Y:S02]  /*9e70*/  F2FP.F16.E4M3.UNPACK_B R11, R149 ;  /* 0x00000095ff0b723e */ /* 0x008fe400020006ff */
[----:B------:R-:W-:Y:S02]  /*9e80*/  F2FP.F16.E4M3.UNPACK_B R10, R150 ;  /* 0x00000096ff0a723e */ /* 0x000fe400020006ff */
[----:B------:R-:W-:Y:S01]  /*9e90*/  F2FP.F16.E4M3.UNPACK_B R9, R151 ;  /* 0x00000097ff09723e */ /* 0x000fe200020006ff */
[--C-:B------:R-:W-:Y:S01]  /*9ea0*/  HADD2.F32 R83, -RZ, R11.reuse.H0_H0 ;  /* 0x2000000bff537230 */ /* 0x100fe20000004100 */
[----:B----4-:R-:W-:Y:S01]  /*9eb0*/  F2FP.F16.E4M3.UNPACK_B R8, R152 ;  /* 0x00000098ff08723e */ /* 0x010fe200020006ff */
[----:B------:R-:W-:Y:S01]  /*9ec0*/  HADD2.F32 R84, -RZ, R11.H1_H1 ;  /* 0x3000000bff547230 */ /* 0x000fe20000004100 */
[----:B------:R-:W-:Y:S01]  /*9ed0*/  F2FP.F16.E4M3.UNPACK_B R7, R153 ;  /* 0x00000099ff07723e */ /* 0x000fe200020006ff */
[--C-:B------:R-:W-:Y:S01]  /*9ee0*/  HADD2.F32 R87, -RZ, R10.reuse.H0_H0 ;  /* 0x2000000aff577230 */ /* 0x100fe20000004100 */
[----:B------:R-:W-:Y:S01]  /*9ef0*/  F2FP.F16.E4M3.UNPACK_B R6, R154 ;  /* 0x0000009aff06723e */ /* 0x000fe200020006ff */
[----:B------:R-:W-:Y:S01]  /*9f00*/  HADD2.F32 R88, -RZ, R10.H1_H1 ;  /* 0x3000000aff587230 */ /* 0x000fe20000004100 */
[----:B------:R-:W-:Y:S01]  /*9f10*/  F2FP.F16.E4M3.UNPACK_B R5, R155 ;  /* 0x0000009bff05723e */ /* 0x000fe200020006ff */
[--C-:B------:R-:W-:Y:S01]  /*9f20*/  HADD2.F32 R91, -RZ, R9.reuse.H0_H0 ;  /* 0x20000009ff5b7230 */ /* 0x100fe20000004100 */
[----:B-1----:R-:W-:Y:S01]  /*9f30*/  F2FP.F16.E4M3.UNPACK_B R4, R156 ;  /* 0x0000009cff04723e */ /* 0x002fe200020006ff */
[----:B------:R-:W-:Y:S01]  /*9f40*/  HADD2.F32 R92, -RZ, R9.H1_H1 ;  /* 0x30000009ff5c7230 */ /* 0x000fe20000004100 */
[-C--:B------:R-:W-:Y:S01]  /*9f50*/  F2FP.F16.E4M3.UNPACK_B R2, R148.reuse ;  /* 0x00000094ff02723e */ /* 0x080fe200020006ff */
[--C-:B------:R-:W-:Y:S01]  /*9f60*/  HADD2.F32 R95, -RZ, R8.reuse.H0_H0 ;  /* 0x20000008ff5f7230 */ /* 0x100fe20000004100 */
[----:B------:R-:W-:Y:S01]  /*9f70*/  F2FP.F16.E4M3.UNPACK_B R148, R148.H1 ;  /* 0x00000094ff94723e */ /* 0x000fe200030006ff */
[----:B------:R-:W-:Y:S01]  /*9f80*/  HADD2.F32 R97, -RZ, R8.H1_H1 ;  /* 0x30000008ff617230 */ /* 0x000fe20000004100 */
[----:B------:R-:W-:Y:S01]  /*9f90*/  F2FP.F16.E4M3.UNPACK_B R149, R149.H1 ;  /* 0x00000095ff95723e */ /* 0x000fe200030006ff */
[--C-:B------:R-:W-:Y:S01]  /*9fa0*/  HADD2.F32 R98, -RZ, R7.reuse.H0_H0 ;  /* 0x20000007ff627230 */ /* 0x100fe20000004100 */
[----:B------:R-:W-:Y:S01]  /*9fb0*/  F2FP.F16.E4M3.UNPACK_B R150, R150.H1 ;  /* 0x00000096ff96723e */ /* 0x000fe200030006ff */
[----:B------:R-:W-:Y:S01]  /*9fc0*/  HADD2.F32 R101, -RZ, R7.H1_H1 ;  /* 0x30000007ff657230 */ /* 0x000fe20000004100 */
[----:B------:R-:W-:Y:S01]  /*9fd0*/  F2FP.F16.E4M3.UNPACK_B R151, R151.H1 ;  /* 0x00000097ff97723e */ /* 0x000fe200030006ff */
[--C-:B------:R-:W-:Y:S01]  /*9fe0*/  HADD2.F32 R102, -RZ, R6.reuse.H0_H0 ;  /* 0x20000006ff667230 */ /* 0x100fe20000004100 */
[----:B------:R-:W-:Y:S01]  /*9ff0*/  F2FP.F16.E4M3.UNPACK_B R138, R163 ;  /* 0x000000a3ff8a723e */ /* 0x000fe200020006ff */
[----:B------:R-:W-:Y:S01]  /*a000*/  HADD2.F32 R105, -RZ, R6.H1_H1 ;  /* 0x30000006ff697230 */ /* 0x000fe20000004100 */
[----:B------:R-:W-:Y:S01]  /*a010*/  R2UR UR5, R197 ;  /* 0x00000000c50572ca */ /* 0x000fe200000e0000 */
[--C-:B------:R-:W-:Y:S01]  /*a020*/  HADD2.F32 R106, -RZ, R5.reuse.H0_H0 ;  /* 0x20000005ff6a7230 */ /* 0x100fe20000004100 */
[----:B------:R-:W-:Y:S01]  /*a030*/  F2FP.F16.E4M3.UNPACK_B R116, R157 ;  /* 0x0000009dff74723e */ /* 0x000fe200020006ff */
[----:B------:R-:W-:Y:S01]  /*a040*/  HADD2.F32 R109, -RZ, R5.H1_H1 ;  /* 0x30000005ff6d7230 */ /* 0x000fe20000004100 */
[----:B------:R-:W-:Y:S01]  /*a050*/  F2FP.F16.E4M3.UNPACK_B R120, R158 ;  /* 0x0000009eff78723e */ /* 0x000fe200020006ff */
[--C-:B------:R-:W-:Y:S01]  /*a060*/  HADD2.F32 R110, -RZ, R4.reuse.H0_H0 ;  /* 0x20000004ff6e7230 */ /* 0x100fe20000004100 */
[----:B------:R-:W-:Y:S01]  /*a070*/  F2FP.F16.E4M3.UNPACK_B R124, R159 ;  /* 0x0000009fff7c723e */ /* 0x000fe200020006ff */
[----:B------:R-:W-:Y:S01]  /*a080*/  HADD2.F32 R113, -RZ, R4.H1_H1 ;  /* 0x30000004ff717230 */ /* 0x000fe20000004100 */
[----:B------:R-:W-:Y:S01]  /*a090*/  F2FP.F16.E4M3.UNPACK_B R128, R160 ;  /* 0x000000a0ff80723e */ /* 0x000fe200020006ff */
[----:B------:R-:W1:Y:S01]  /*a0a0*/  LDTM.x64 R4, tmem[UR4+0xc0] ;  /* 0x0000c004000479ee */ /* 0x000e620008340000 */
[--C-:B------:R-:W-:Y:S01]  /*a0b0*/  HADD2.F32 R0, -RZ, R2.reuse.H0_H0 ;  /* 0x20000002ff007230 */ /* 0x100fe20000004100 */
[----:B------:R-:W-:Y:S01]  /*a0c0*/  NOP ;  /* 0x0000000000007918 */ /* 0x000fe20000000000 */
[----:B------:R-:W-:Y:S01]  /*a0d0*/  HADD2.F32 R2, -RZ, R2.H1_H1 ;  /* 0x30000002ff027230 */ /* 0x000fe20000004100 */
[----:B------:R-:W-:Y:S01]  /*a0e0*/  UIADD3 UR5, UPT, UPT, UR5, 0xf0, URZ ;  /* 0x000000f005057890 */ /* 0x000fe2000fffe0ff */
[--C-:B------:R-:W-:Y:S01]  /*a0f0*/  HADD2.F32 R86, -RZ, R149.reuse.H1_H1 ;  /* 0x30000095ff567230 */ /* 0x100fe20000004100 */
[----:B------:R-:W-:Y:S01]  /*a100*/  F2FP.F16.E4M3.UNPACK_B R132, R161 ;  /* 0x000000a1ff84723e */ /* 0x000fe200020006ff */
[--C-:B------:R-:W-:Y:S01]  /*a110*/  HADD2.F32 R114, -RZ, R116.reuse.H0_H0 ;  /* 0x20000074ff727230 */ /* 0x100fe20000004100 */
[----:B------:R-:W-:Y:S01]  /*a120*/  UPRMT UR5, UR37, 0x654, UR5 ;  /* 0x0000065425057896 */ /* 0x000fe20008000005 */
[----:B------:R-:W-:Y:S01]  /*a130*/  HADD2.F32 R117, -RZ, R116.H1_H1 ;  /* 0x30000074ff757230 */ /* 0x000fe20000004100 */
[----:B------:R-:W-:Y:S01]  /*a140*/  F2FP.F16.E4M3.UNPACK_B R136, R162 ;  /* 0x000000a2ff88723e */ /* 0x000fe200020006ff */
[--C-:B------:R-:W-:Y:S01]  /*a150*/  HADD2.F32 R118, -RZ, R120.reuse.H0_H0 ;  /* 0x20000078ff767230 */ /* 0x100fe20000004100 */
[----:B------:R-:W-:Y:S01]  /*a160*/  F2FP.F16.E4M3.UNPACK_B R152, R152.H1 ;  /* 0x00000098ff98723e */ /* 0x000fe200030006ff */
[----:B------:R-:W-:Y:S01]  /*a170*/  HADD2.F32 R121, -RZ, R120.H1_H1 ;  /* 0x30000078ff797230 */ /* 0x000fe20000004100 */
[----:B------:R-:W-:Y:S01]  /*a180*/  F2FP.F16.E4M3.UNPACK_B R153, R153.H1 ;  /* 0x00000099ff99723e */ /* 0x000fe200030006ff */
[--C-:B------:R-:W-:Y:S01]  /*a190*/  HADD2.F32 R122, -RZ, R124.reuse.H0_H0 ;  /* 0x2000007cff7a7230 */ /* 0x100fe20000004100 */
[----:B------:R-:W-:Y:S01]  /*a1a0*/  F2FP.F16.E4M3.UNPACK_B R154, R154.H1 ;  /* 0x0000009aff9a723e */ /* 0x000fe200030006ff */
[----:B-1----:R-:W-:Y:S01]  /*a1b0*/  SYNCS.ARRIVE.TRANS64.RED.A1T0 RZ, [UR5], RZ ;  /* 0x000000ffffff79a7 */ /* 0x002fe20008100405 */
[----:B------:R-:W-:Y:S01]  /*a1c0*/  HADD2.F32 R125, -RZ, R124.H1_H1 ;  /* 0x3000007cff7d7230 */ /* 0x000fe20000004100 */
[----:B------:R-:W-:Y:S01]  /*a1d0*/  F2FP.F16.E4M3.UNPACK_B R155, R155.H1 ;  /* 0x0000009bff9b723e */ /* 0x000fe200030006ff */
[--C-:B------:R-:W-:Y:S01]  /*a1e0*/  HADD2.F32 R126, -RZ, R128.reuse.H0_H0 ;  /* 0x20000080ff7e7230 */ /* 0x100fe20000004100 */
[----:B------:R-:W-:Y:S01]  /*a1f0*/  F2FP.F16.E4M3.UNPACK_B R156, R156.H1 ;  /* 0x0000009cff9c723e */ /* 0x000fe200030006ff */
[----:B------:R-:W-:Y:S01]  /*a200*/  HADD2.F32 R129, -RZ, R128.H1_H1 ;  /* 0x30000080ff817230 */ /* 0x000fe20000004100 */
[----:B------:R-:W-:Y:S01]  /*a210*/  F2FP.F16.E4M3.UNPACK_B R157, R157.H1 ;  /* 0x0000009dff9d723e */ /* 0x000fe200030006ff */
[C---:B------:R-:W-:Y:S01]  /*a220*/  FMUL R4, R78.reuse, R4 ;  /* 0x000000044e047220 */ /* 0x040fe20000400000 */
[C---:B------:R-:W-:Y:S01]  /*a230*/  FMUL R5, R78.reuse, R5 ;  /* 0x000000054e057220 */ /* 0x040fe20000400000 */
[----:B------:R-:W-:Y:S02]  /*a240*/  HADD2.F32 R3, -RZ, R148.H0_H0 ;  /* 0x20000094ff037230 */ /* 0x000fe40000004100 */
        /* <DEDUP_REMOVED lines=11> */
[----:B------:R-:W-:Y:S02]  /*a300*/  HADD2.F32 R130, -RZ, R132.H0_H0 ;  /* 0x20000084ff827230 */ /* 0x000fe40000004100 */
[C---:B------:R-:W-:Y:S01]  /*a310*/  FMUL R6, R78.reuse, R6 ;  /* 0x000000064e067220 */ /* 0x040fe20000400000 */
[----:B------:R-:W-:Y:S02]  /*a320*/  HADD2.F32 R82, -RZ, R148.H1_H1 ;  /* 0x30000094ff527230 */ /* 0x000fe40000004100 */
[C---:B------:R-:W-:Y:S01]  /*a330*/  FMUL R7, R78.reuse, R7 ;  /* 0x000000074e077220 */ /* 0x040fe20000400000 */
[----:B------:R-:W-:Y:S02]  /*a340*/  HADD2.F32 R85, -RZ, R149.H0_H0 ;  /* 0x20000095ff557230 */ /* 0x000fe40000004100 */
[C---:B------:R-:W-:Y:S01]  /*a350*/  FFMA R6, R81.reuse, R3, R6 ;  /* 0x0000000351067223 */ /* 0x040fe20000000006 */
[----:B------:R-:W-:Y:S02]  /*a360*/  HADD2.F32 R133, -RZ, R132.H1_H1 ;  /* 0x30000084ff857230 */ /* 0x000fe40000004100 */
[C---:B------:R-:W-:Y:S01]  /*a370*/  FFMA R7, R81.reuse, R82, R7 ;  /* 0x0000005251077223 */ /* 0x040fe20000000007 */
[C---:B------:R-:W-:Y:S01]  /*a380*/  FFMA R8, R81.reuse, R83, R8 ;  /* 0x0000005351087223 */ /* 0x040fe20000000008 */
[C---:B------:R-:W-:Y:S01]  /*a390*/  FFMA R9, R81.reuse, R84, R9 ;  /* 0x0000005451097223 */ /* 0x040fe20000000009 */
[--C-:B------:R-:W-:Y:S02]  /*a3a0*/  HADD2.F32 R82, -RZ, R138.reuse.H0_H0 ;  /* 0x2000008aff527230 */ /* 0x100fe40000004100 */
[C---:B------:R-:W-:Y:S01]  /*a3b0*/  FMUL R10, R78.reuse, R10 ;  /* 0x0000000a4e0a7220 */ /* 0x040fe20000400000 */
[----:B------:R-:W-:Y:S02]  /*a3c0*/  HADD2.F32 R83, -RZ, R138.H1_H1 ;  /* 0x3000008aff537230 */ /* 0x000fe40000004100 */
[C---:B------:R-:W-:Y:S01]  /*a3d0*/  FMUL R11, R78.reuse, R11 ;  /* 0x0000000b4e0b7220 */ /* 0x040fe20000400000 */
[----:B------:R-:W-:Y:S02]  /*a3e0*/  HADD2.F32 R89, -RZ, R150.H0_H0 ;  /* 0x20000096ff597230 */ /* 0x000fe40000004100 */
[C---:B------:R-:W-:Y:S01]  /*a3f0*/  FFMA R10, R81.reuse, R85, R10 ;  /* 0x00000055510a7223 */ /* 0x040fe2000000000a */
[--C-:B------:R-:W-:Y:S02]  /*a400*/  HADD2.F32 R134, -RZ, R136.reuse.H0_H0 ;  /* 0x20000088ff867230 */ /* 0x100fe40000004100 */
[C---:B------:R-:W-:Y:S01]  /*a410*/  FFMA R11, R81.reuse, R86, R11 ;  /* 0x00000056510b7223 */ /* 0x040fe2000000000b */
[C---:B------:R-:W-:Y:S01]  /*a420*/  FFMA R12, R81.reuse, R87, R12 ;  /* 0x00000057510c7223 */ /* 0x040fe2000000000c */
[----:B------:R-:W-:Y:S01]  /*a430*/  FFMA R13, R81, R88, R13 ;  /* 0x00000058510d7223 */ /* 0x000fe2000000000d */
[----:B------:R-:W-:Y:S01]  /*a440*/  F2FP.SATFINITE.RELU.E4M3.F32.PACK_AB_MERGE_C R86, R7, R6, RZ ;  /* 0x000000060756723e */ /* 0x000fe200048078ff */
[C---:B------:R-:W-:Y:S01]  /*a450*/  FMUL R7, R78.reuse, R24 ;  /* 0x000000184e077220 */ /* 0x040fe20000400000 */
[----:B------:R-:W-:Y:S01]  /*a460*/  F2FP.SATFINITE.RELU.E4M3.F32.PACK_AB_MERGE_C R138, R11, R10, RZ ;  /* 0x0000000a0b8a723e */ /* 0x000fe200048078ff */
[C---:B------:R-:W-:Y:S01]  /*a470*/  FMUL R10, R78.reuse, R25 ;  /* 0x000000194e0a7220 */ /* 0x040fe20000400000 */
[C---:B------:R-:W-:Y:S01]  /*a480*/  FMUL R25, R78.reuse, R32 ;  /* 0x000000204e197220 */ /* 0x040fe20000400000 */
[----:B------:R-:W-:Y:S02]  /*a490*/  HADD2.F32 R137, -RZ, R136.H1_H1 ;  /* 0x30000088ff897230 */ /* 0x000fe40000004100 */
[C---:B------:R-:W-:Y:S01]  /*a4a0*/  FMUL R14, R78.reuse, R14 ;  /* 0x0000000e4e0e7220 */ /* 0x040fe20000400000 */
[----:B------:R-:W-:Y:S02]  /*a4b0*/  HADD2.F32 R90, -RZ, R150.H1_H1 ;  /* 0x30000096ff5a7230 */ /* 0x000fe40000004100 */
[C---:B------:R-:W-:Y:S01]  /*a4c0*/  FMUL R15, R78.reuse, R15 ;  /* 0x0000000f4e0f7220 */ /* 0x040fe20000400000 */
[--C-:B------:R-:W-:Y:S02]  /*a4d0*/  HADD2.F32 R93, -RZ, R151.reuse.H0_H0 ;  /* 0x20000097ff5d7230 */ /* 0x100fe40000004100 */
[C---:B------:R-:W-:Y:S01]  /*a4e0*/  FFMA R14, R81.reuse, R89, R14 ;  /* 0x00000059510e7223 */ /* 0x040fe2000000000e */
[----:B------:R-:W-:Y:S02]  /*a4f0*/  HADD2.F32 R94, -RZ, R151.H1_H1 ;  /* 0x30000097ff5e7230 */ /* 0x000fe40000004100 */
[C---:B------:R-:W-:Y:S01]  /*a500*/  FFMA R15, R81.reuse, R90, R15 ;  /* 0x0000005a510f7223 */ /* 0x040fe2000000000f */
[C---:B------:R-:W-:Y:S01]  /*a510*/  FFMA R16, R81.reuse, R91, R16 ;  /* 0x0000005b51107223 */ /* 0x040fe20000000010 */
[----:B------:R-:W-:Y:S01]  /*a520*/  FFMA R17, R81, R92, R17 ;  /* 0x0000005c51117223 */ /* 0x000fe20000000011 */
[C---:B------:R-:W-:Y:S01]  /*a530*/  FMUL R18, R78.reuse, R18 ;  /* 0x000000124e127220 */ /* 0x040fe20000400000 */
[C---:B------:R-:W-:Y:S01]  /*a540*/  FMUL R19, R78.reuse, R19 ;  /* 0x000000134e137220 */ /* 0x040fe20000400000 */
[--C-:B------:R-:W-:Y:S01]  /*a550*/  HADD2.F32 R96, -RZ, R152.reuse.H0_H0 ;  /* 0x20000098ff607230 */ /* 0x100fe20000004100 */
[----:B------:R-:W-:Y:S01]  /*a560*/  F2FP.SATFINITE.RELU.E4M3.F32.PACK_AB_MERGE_C R14, R15, R14, RZ ;  /* 0x0000000e0f0e723e */ /* 0x000fe200048078ff */
[C---:B------:R-:W-:Y:S01]  /*a570*/  FFMA R18, R81.reuse, R93, R18 ;  /* 0x0000005d51127223 */ /* 0x040fe20000000012 */
[C---:B------:R-:W-:Y:S01]  /*a580*/  FFMA R19, R81.reuse, R94, R19 ;  /* 0x0000005e51137223 */ /* 0x040fe20000000013 */
[C---:B------:R-:W-:Y:S01]  /*a590*/  FFMA R0, R81.reuse, R95, R0 ;  /* 0x0000005f51007223 */ /* 0x040fe20000000000 */
[----:B------:R-:W-:Y:S01]  /*a5a0*/  FFMA R2, R81, R97, R2 ;  /* 0x0000006151027223 */ /* 0x000fe20000000002 */
[----:B------:R-:W-:Y:S02]  /*a5b0*/  HADD2.F32 R99, -RZ, R152.H1_H1 ;  /* 0x30000098ff637230 */ /* 0x000fe40000004100 */
[C---:B------:R-:W-:Y:S01]  /*a5c0*/  FMUL R3, R78.reuse, R22 ;  /* 0x000000164e037220 */ /* 0x040fe20000400000 */
[----:B------:R-:W-:Y:S01]  /*a5d0*/  F2FP.SATFINITE.RELU.E4M3.F32.PACK_AB_MERGE_C R18, R19, R18, RZ ;  /* 0x000000121312723e */ /* 0x000fe200048078ff */
[C---:B------:R-:W-:Y:S01]  /*a5e0*/  FMUL R22, R78.reuse, R29 ;  /* 0x0000001d4e167220 */ /* 0x040fe20000400000 */
[C---:B------:R-:W-:Y:S01]  /*a5f0*/  FMUL R29, R78.reuse, R36 ;  /* 0x000000244e1d7220 */ /* 0x040fe20000400000 */
[C---:B------:R-:W-:Y:S01]  /*a600*/  FFMA R3, R81.reuse, R96, R3 ;  /* 0x0000006051037223 */ /* 0x040fe20000000003 */
[C---:B------:R-:W-:Y:S01]  /*a610*/  FMUL R6, R78.reuse, R23 ;  /* 0x000000174e067220 */ /* 0x040fe20000400000 */
[--C-:B------:R-:W-:Y:S02]  /*a620*/  HADD2.F32 R100, -RZ, R153.reuse.H0_H0 ;  /* 0x20000099ff647230 */ /* 0x100fe40000004100 */
[C---:B------:R-:W-:Y:S01]  /*a630*/  FMUL R11, R78.reuse, R26 ;  /* 0x0000001a4e0b7220 */ /* 0x040fe20000400000 */
[----:B------:R-:W-:Y:S02]  /*a640*/  HADD2.F32 R103, -RZ, R153.H1_H1 ;  /* 0x30000099ff677230 */ /* 0x000fe40000004100 */
[C---:B------:R-:W-:Y:S01]  /*a650*/  FFMA R6, R81.reuse, R99, R6 ;  /* 0x0000006351067223 */ /* 0x040fe20000000006 */
[C---:B------:R-:W-:Y:S01]  /*a660*/  FFMA R7, R81.reuse, R98, R7 ;  /* 0x0000006251077223 */ /* 0x040fe20000000007 */
[C---:B------:R-:W-:Y:S01]  /*a670*/  FFMA R10, R81.reuse, R101, R10 ;  /* 0x00000065510a7223 */ /* 0x040fe2000000000a */
[C---:B------:R-:W-:Y:S01]  /*a680*/  FFMA R11, R81.reuse, R100, R11 ;  /* 0x00000064510b7223 */ /* 0x040fe2000000000b */
[----:B------:R-:W-:Y:S01]  /*a690*/  FMUL R26, R78, R33 ;  /* 0x000000214e1a7220 */ /* 0x000fe20000400000 */
[----:B------:R-:W-:Y:S01]  /*a6a0*/  F2FP.SATFINITE.RELU.E4M3.F32.PACK_AB_MERGE_C R3, R6, R3, RZ ;  /* 0x000000030603723e */ /* 0x000fe200048078ff */
[C---:B------:R-:W-:Y:S01]  /*a6b0*/  FMUL R33, R78.reuse, R40 ;  /* 0x000000284e217220 */ /* 0x040fe20000400000 */
        /* <DEDUP_REMOVED lines=8> */
[C---:B------:R-:W-:Y:S01]  /*a740*/  FMUL R30, R78.reuse, R37 ;  /* 0x000000254e1e7220 */ /* 0x040fe20000400000 */
[C---:B------:R-:W-:Y:S01]  /*a750*/  FMUL R37, R78.reuse, R44 ;  /* 0x0000002c4e257220 */ /* 0x040fe20000400000 */
[C---:B------:R-:W-:Y:S01]  /*a760*/  FMUL R24, R78.reuse, R31 ;  /* 0x0000001f4e187220 */ /* 0x040fe20000400000 */
[----:B------:R-:W-:Y:S01]  /*a770*/  F2FP.F16.E4M3.UNPACK_B R158, R158.H1 ;  /* 0x0000009eff9e723e */ /* 0x000fe200030006ff */
[--C-:B------:R-:W-:Y:S02]  /*a780*/  HADD2.F32 R108, -RZ, R155.reuse.H0_H0 ;  /* 0x2000009bff6c7230 */ /* 0x100fe40000004100 */
[----:B------:R-:W-:Y:S01]  /*a790*/  FMUL R27, R78, R34 ;  /* 0x000000224e1b7220 */ /* 0x000fe20000400000 */
[----:B------:R-:W-:Y:S02]  /*a7a0*/  HADD2.F32 R111, -RZ, R155.H1_H1 ;  /* 0x3000009bff6f7230 */ /* 0x000fe40000004100 */
[C---:B------:R-:W-:Y:S01]  /*a7b0*/  FFMA R24, R81.reuse, R107, R24 ;  /* 0x0000006b51187223 */ /* 0x040fe20000000018 */
[----:B------:R-:W-:Y:S01]  /*a7c0*/  F2FP.F16.E4M3.UNPACK_B R159, R159.H1 ;  /* 0x0000009fff9f723e */ /* 0x000fe200030006ff */
[C---:B------:R-:W-:Y:S01]  /*a7d0*/  FFMA R25, R81.reuse, R106, R25 ;  /* 0x0000006a51197223 */ /* 0x040fe20000000019 */
[C---:B------:R-:W-:Y:S01]  /*a7e0*/  FFMA R26, R81.reuse, R109, R26 ;  /* 0x0000006d511a7223 */ /* 0x040fe2000000001a */
[----:B------:R-:W-:Y:S01]  /*a7f0*/  F2FP.F16.E4M3.UNPACK_B R160, R160.H1 ;  /* 0x000000a0ffa0723e */ /* 0x000fe200030006ff */
[C---:B------:R-:W-:Y:S01]  /*a800*/  FFMA R27, R81.reuse, R108, R27 ;  /* 0x0000006c511b7223 */ /* 0x040fe2000000001b */
[----:B------:R-:W-:Y:S01]  /*a810*/  F2FP.SATFINITE.RELU.E4M3.F32.PACK_AB_MERGE_C R6, R24, R23, RZ ;  /* 0x000000171806723e */ /* 0x000fe200048078ff */
[C---:B------:R-:W-:Y:S01]  /*a820*/  FMUL R34, R78.reuse, R41 ;  /* 0x000000294e227220 */ /* 0x040fe20000400000 */
[C---:B------:R-:W-:Y:S01]  /*a830*/  FMUL R41, R78.reuse, R48 ;  /* 0x000000304e297220 */ /* 0x040fe20000400000 */
[----:B------:R-:W-:Y:S01]  /*a840*/  FMUL R28, R78, R35 ;  /* 0x000000234e1c7220 */ /* 0x000fe20000400000 */
[----:B------:R-:W-:Y:S01]  /*a850*/  F2FP.F16.E4M3.UNPACK_B R161, R161.H1 ;  /* 0x000000a1ffa1723e */ /* 0x000fe200030006ff */
[--C-:B------:R-:W-:Y:S01]  /*a860*/  HADD2.F32 R112, -RZ, R156.reuse.H0_H0 ;  /* 0x2000009cff707230 */ /* 0x100fe20000004100 */
[----:B------:R-:W-:Y:S01]  /*a870*/  F2FP.SATFINITE.RELU.E4M3.F32.PACK_AB_MERGE_C R6, R22, R21, R6 ;  /* 0x000000151606723e */ /* 0x000fe20004807806 */
[C---:B------:R-:W-:Y:S01]  /*a880*/  FFMA R28, R81.reuse, R111, R28 ;  /* 0x0000006f511c7223 */ /* 0x040fe2000000001c */
[C---:B------:R-:W-:Y:S01]  /*a890*/  FFMA R29, R81.reuse, R110, R29 ;  /* 0x0000006e511d7223 */ /* 0x040fe2000000001d */
[C---:B------:R-:W-:Y:S01]  /*a8a0*/  FFMA R30, R81.reuse, R113, R30 ;  /* 0x00000071511e7223 */ /* 0x040fe2000000001e */
[----:B------:R-:W-:Y:S02]  /*a8b0*/  HADD2.F32 R115, -RZ, R156.H1_H1 ;  /* 0x3000009cff737230 */ /* 0x000fe40000004100 */
[C---:B------:R-:W-:Y:S01]  /*a8c0*/  FMUL R31, R78.reuse, R38 ;  /* 0x000000264e1f7220 */ /* 0x040fe20000400000 */
[----:B------:R-:W-:Y:S01]  /*a8d0*/  F2FP.F16.E4M3.UNPACK_B R162, R162.H1 ;  /* 0x000000a2ffa2723e */ /* 0x000fe200030006ff */
[C---:B------:R-:W-:Y:S01]  /*a8e0*/  FMUL R38, R78.reuse, R45 ;  /* 0x0000002d4e267220 */ /* 0x040fe20000400000 */
[C---:B------:R-:W-:Y:S01]  /*a8f0*/  FMUL R45, R78.reuse, R52 ;  /* 0x000000344e2d7220 */ /* 0x040fe20000400000 */
[----:B------:R-:W-:Y:S01]  /*a900*/  F2FP.F16.E4M3.UNPACK_B R163, R163.H1 ;  /* 0x000000a3ffa3723e */ /* 0x000fe200030006ff */
[----:B------:R-:W-:Y:S01]  /*a910*/  FFMA R31, R81, R112, R31 ;  /* 0x00000070511f7223 */ /* 0x000fe2000000001f */
[----:B------:R-:W-:Y:S01]  /*a920*/  FMUL R52, R78, R59 ;  /* 0x0000003b4e347220 */ /* 0x000fe20000400000 */
[----:B------:R-:W-:Y:S01]  /*a930*/  IADD3 R76, PT, PT, R76, 0x1, RZ ;  /* 0x000000014c4c7810 */ /* 0x000fe20007ffe0ff */
[C---:B------:R-:W-:Y:S01]  /*a940*/  FMUL R59, R78.reuse, R66 ;  /* 0x000000424e3b7220 */ /* 0x040fe20000400000 */
[----:B------:R-:W-:Y:S01]  /*a950*/  F2FP.SATFINITE.RELU.E4M3.F32.PACK_AB_MERGE_C R66, R13, R12, R14 ;  /* 0x0000000c0d42723e */ /* 0x000fe2000480780e */
[C---:B------:R-:W-:Y:S01]  /*a960*/  FMUL R32, R78.reuse, R39 ;  /* 0x000000274e207220 */ /* 0x040fe20000400000 */
[--C-:B------:R-:W-:Y:S02]  /*a970*/  HADD2.F32 R116, -RZ, R157.reuse.H0_H0 ;  /* 0x2000009dff747230 */ /* 0x100fe40000004100 */
[C---:B------:R-:W-:Y:S01]  /*a980*/  FMUL R35, R78.reuse, R42 ;  /* 0x0000002a4e237220 */ /* 0x040fe20000400000 */
[----:B------:R-:W-:Y:S02]  /*a990*/  HADD2.F32 R119, -RZ, R157.H1_H1 ;  /* 0x3000009dff777230 */ /* 0x000fe40000004100 */
[C---:B------:R-:W-:Y:S01]  /*a9a0*/  FFMA R32, R81.reuse, R115, R32 ;  /* 0x0000007351207223 */ /* 0x040fe20000000020 */
[----:B------:R-:W-:Y:S01]  /*a9b0*/  FMUL R36, R78, R43 ;  /* 0x0000002b4e247220 */ /* 0x000fe20000400000 */
[C---:B------:R-:W-:Y:S01]  /*a9c0*/  FFMA R33, R81.reuse, R114, R33 ;  /* 0x0000007251217223 */ /* 0x040fe20000000021 */
[C---:B------:R-:W-:Y:S01]  /*a9d0*/  FFMA R34, R81.reuse, R117, R34 ;  /* 0x0000007551227223 */ /* 0x040fe20000000022 */
[--C-:B------:R-:W-:Y:S01]  /*a9e0*/  HADD2.F32 R120, -RZ, R158.reuse.H0_H0 ;  /* 0x2000009eff787230 */ /* 0x100fe20000004100 */
[----:B------:R-:W-:Y:S01]  /*a9f0*/  F2FP.SATFINITE.RELU.E4M3.F32.PACK_AB_MERGE_C R32, R32, R31, RZ ;  /* 0x0000001f2020723e */ /* 0x000fe200048078ff */
[C---:B------:R-:W-:Y:S01]  /*aa00*/  FFMA R35, R81.reuse, R116, R35 ;  /* 0x0000007451237223 */ /* 0x040fe20000000023 */
[----:B------:R-:W-:Y:S02]  /*aa10*/  HADD2.F32 R123, -RZ, R158.H1_H1 ;  /* 0x3000009eff7b7230 */ /* 0x000fe40000004100 */
[----:B------:R-:W-:Y:S01]  /*aa20*/  FMUL R39, R78, R46 ;  /* 0x0000002e4e277220 */ /* 0x000fe20000400000 */
[----:B------:R-:W-:Y:S01]  /*aa30*/  F2FP.SATFINITE.RELU.E4M3.F32.PACK_AB_MERGE_C R32, R30, R29, R32 ;  /* 0x0000001d1e20723e */ /* 0x000fe20004807820 */
[C---:B------:R-:W-:Y:S01]  /*aa40*/  FFMA R36, R81.reuse, R119, R36 ;  /* 0x0000007751247223 */ /* 0x040fe20000000024 */
[C---:B------:R-:W-:Y:S01]  /*aa50*/  FMUL R40, R78.reuse, R47 ;  /* 0x0000002f4e287220 */ /* 0x040fe20000400000 */
[C---:B------:R-:W-:Y:S01]  /*aa60*/  FFMA R37, R81.reuse, R118, R37 ;  /* 0x0000007651257223 */ /* 0x040fe20000000025 */
[C---:B------:R-:W-:Y:S01]  /*aa70*/  FFMA R38, R81.reuse, R121, R38 ;  /* 0x0000007951267223 */ /* 0x040fe20000000026 */
[C---:B------:R-:W-:Y:S01]  /*aa80*/  FMUL R42, R78.reuse, R49 ;  /* 0x000000314e2a7220 */ /* 0x040fe20000400000 */
        /* <DEDUP_REMOVED lines=8> */
[C---:B------:R-:W-:Y:S01]  /*ab10*/  FMUL R57, R78.reuse, R64 ;  /* 0x000000404e397220 */ /* 0x040fe20000400000 */
[----:B------:R-:W-:Y:S01]  /*ab20*/  FFMA R42, R81, R125, R42 ;  /* 0x0000007d512a7223 */ /* 0x000fe2000000002a */
[C---:B------:R-:W-:Y:S01]  /*ab30*/  FMUL R46, R78.reuse, R53 ;  /* 0x000000354e2e7220 */ /* 0x040fe20000400000 */
[--C-:B------:R-:W-:Y:S01]  /*ab40*/  HADD2.F32 R128, -RZ, R160.reuse.H0_H0 ;  /* 0x200000a0ff807230 */ /* 0x100fe20000004100 */
[----:B------:R-:W-:Y:S01]  /*ab50*/  F2FP.SATFINITE.RELU.E4M3.F32.PACK_AB_MERGE_C R64, R5, R4, R86 ;  /* 0x000000040540723e */ /* 0x000fe20004807856 */
[C---:B------:R-:W-:Y:S01]  /*ab60*/  FMUL R51, R78.reuse, R58 ;  /* 0x0000003a4e337220 */ /* 0x040fe20000400000 */
[C---:B------:R-:W-:Y:S01]  /*ab70*/  FMUL R53, R78.reuse, R60 ;  /* 0x0000003c4e357220 */ /* 0x040fe20000400000 */
[C---:B------:R-:W-:Y:S01]  /*ab80*/  FFMA R43, R81.reuse, R124, R43 ;  /* 0x0000007c512b7223 */ /* 0x040fe2000000002b */
[----:B------:R-:W-:Y:S02]  /*ab90*/  HADD2.F32 R131, -RZ, R160.H1_H1 ;  /* 0x300000a0ff837230 */ /* 0x000fe40000004100 */
[C---:B------:R-:W-:Y:S01]  /*aba0*/  FMUL R47, R78.reuse, R54 ;  /* 0x000000364e2f7220 */ /* 0x040fe20000400000 */
[C---:B------:R-:W-:Y:S01]  /*abb0*/  FMUL R58, R78.reuse, R65 ;  /* 0x000000414e3a7220 */ /* 0x040fe20000400000 */
[----:B------:R-:W-:Y:S01]  /*abc0*/  FMUL R60, R78, R67 ;  /* 0x000000434e3c7220 */ /* 0x000fe20000400000 */
[----:B------:R-:W-:Y:S01]  /*abd0*/  F2FP.SATFINITE.RELU.E4M3.F32.PACK_AB_MERGE_C R5, R20, R11, RZ ;  /* 0x0000000b1405723e */ /* 0x000fe200048078ff */
[----:B------:R-:W-:Y:S01]  /*abe0*/  FFMA R44, R81, R127, R44 ;  /* 0x0000007f512c7223 */ /* 0x000fe2000000002c */
[C---:B------:R-:W-:Y:S01]  /*abf0*/  FMUL R48, R78.reuse, R55 ;  /* 0x000000374e307220 */ /* 0x040fe20000400000 */
[----:B------:R-:W-:Y:S01]  /*ac00*/  F2FP.SATFINITE.RELU.E4M3.F32.PACK_AB_MERGE_C R65, R9, R8, R138 ;  /* 0x000000080941723e */ /* 0x000fe2000480788a */
[----:B------:R-:W-:Y:S01]  /*ac10*/  FFMA R45, R81, R126, R45 ;  /* 0x0000007e512d7223 */ /* 0x000fe2000000002d */
[----:B------:R-:W-:Y:S01]  /*ac20*/  F2FP.SATFINITE.RELU.E4M3.F32.PACK_AB_MERGE_C R67, R17, R16, R18 ;  /* 0x000000101143723e */ /* 0x000fe20004807812 */
[----:B------:R-:W-:Y:S01]  /*ac30*/  FMUL R49, R78, R56 ;  /* 0x000000384e317220 */ /* 0x000fe20000400000 */
[C---:B------:R-:W-:Y:S01]  /*ac40*/  FFMA R46, R81.reuse, R129, R46 ;  /* 0x00000081512e7223 */ /* 0x040fe2000000002e */
[--C-:B------:R-:W-:Y:S02]  /*ac50*/  HADD2.F32 R132, -RZ, R161.reuse.H0_H0 ;  /* 0x200000a1ff847230 */ /* 0x100fe40000004100 */
[C---:B------:R-:W-:Y:S01]  /*ac60*/  FFMA R47, R81.reuse, R128, R47 ;  /* 0x00000080512f7223 */ /* 0x040fe2000000002f */
[----:B------:R1:W-:Y:S01]  /*ac70*/  STS.128 [R176+UR47+0xa200], R64 ;  /* 0x00a20040b0007988 */ /* 0x0003e20008000c2f */
[----:B------:R-:W-:Y:S01]  /*ac80*/  HADD2.F32 R135, -RZ, R161.H1_H1 ;  /* 0x300000a1ff877230 */ /* 0x000fe20000004100 */
[----:B------:R-:W-:Y:S01]  /*ac90*/  F2FP.SATFINITE.RELU.E4M3.F32.PACK_AB_MERGE_C R5, R10, R7, R5 ;  /* 0x000000070a05723e */ /* 0x000fe20004807805 */
[C---:B------:R-:W-:Y:S01]  /*aca0*/  FFMA R48, R81.reuse, R131, R48 ;  /* 0x0000008351307223 */ /* 0x040fe20000000030 */
[----:B------:R-:W-:Y:S01]  /*acb0*/  F2FP.SATFINITE.RELU.E4M3.F32.PACK_AB_MERGE_C R7, R28, R27, RZ ;  /* 0x0000001b1c07723e */ /* 0x000fe200048078ff */
        /* <DEDUP_REMOVED lines=8> */
[----:B------:R-:W-:Y:S01]  /*ad40*/  FMUL R56, R78, R63 ;  /* 0x0000003f4e387220 */ /* 0x000fe20000400000 */
[----:B------:R-:W-:Y:S01]  /*ad50*/  F2FP.SATFINITE.RELU.E4M3.F32.PACK_AB_MERGE_C R4, R2, R0, R3 ;  /* 0x000000000204723e */ /* 0x000fe20004807803 */
[C---:B------:R-:W-:Y:S01]  /*ad60*/  FFMA R53, R81.reuse, R134, R53 ;  /* 0x0000008651357223 */ /* 0x040fe20000000035 */
[----:B------:R-:W-:Y:S01]  /*ad70*/  F2FP.SATFINITE.RELU.E4M3.F32.PACK_AB_MERGE_C R7, R26, R25, R7 ;  /* 0x000000191a07723e */ /* 0x000fe20004807807 */
[C---:B------:R-:W-:Y:S01]  /*ad80*/  FFMA R54, R81.reuse, R137, R54 ;  /* 0x0000008951367223 */ /* 0x040fe20000000036 */
[--C-:B------:R-:W-:Y:S02]  /*ad90*/  HADD2.F32 R84, -RZ, R163.reuse.H0_H0 ;  /* 0x200000a3ff547230 */ /* 0x100fe40000004100 */
[C---:B------:R-:W-:Y:S01]  /*ada0*/  FFMA R55, R81.reuse, R136, R55 ;  /* 0x0000008851377223 */ /* 0x040fe20000000037 */
[----:B------:R-:W-:Y:S01]  /*adb0*/  HADD2.F32 R85, -RZ, R163.H1_H1 ;  /* 0x300000a3ff557230 */ /* 0x000fe20000004100 */
[----:B------:R1:W-:Y:S01]  /*adc0*/  STS.128 [R196+0xa010], R4 ;  /* 0x00a01004c4007388 */ /* 0x0003e20000000c00 */
[----:B------:R-:W-:Y:S01]  /*add0*/  F2FP.SATFINITE.RELU.E4M3.F32.PACK_AB_MERGE_C R35, R36, R35, RZ ;  /* 0x000000232423723e */ /* 0x000fe200048078ff */
[C---:B------:R-:W-:Y:S01]  /*ade0*/  FFMA R56, R81.reuse, R139, R56 ;  /* 0x0000008b51387223 */ /* 0x040fe20000000038 */
[----:B------:R-:W-:Y:S01]  /*adf0*/  F2FP.SATFINITE.RELU.E4M3.F32.PACK_AB_MERGE_C R39, R40, R39, RZ ;  /* 0x000000272827723e */ /* 0x000fe200048078ff */
[C---:B------:R-:W-:Y:S01]  /*ae00*/  FFMA R57, R81.reuse, R82, R57 ;  /* 0x0000005251397223 */ /* 0x040fe20000000039 */
[----:B------:R-:W-:Y:S01]  /*ae10*/  F2FP.SATFINITE.RELU.E4M3.F32.PACK_AB_MERGE_C R43, R44, R43, RZ ;  /* 0x0000002b2c2b723e */ /* 0x000fe200048078ff */
[C---:B------:R-:W-:Y:S01]  /*ae20*/  FFMA R58, R81.reuse, R83, R58 ;  /* 0x00000053513a7223 */ /* 0x040fe2000000003a */
[C---:B------:R-:W-:Y:S01]  /*ae30*/  FFMA R59, R81.reuse, R84, R59 ;  /* 0x00000054513b7223 */ /* 0x040fe2000000003b */
[----:B------:R-:W-:Y:S01]  /*ae40*/  F2FP.SATFINITE.RELU.E4M3.F32.PACK_AB_MERGE_C R33, R34, R33, R35 ;  /* 0x000000212221723e */ /* 0x000fe20004807823 */
        /* <DEDUP_REMOVED lines=11> */
[----:B------:R-:W-:Y:S05]  /*af00*/  F2FP.SATFINITE.RELU.E4M3.F32.PACK_AB_MERGE_C R51, R58, R57, R59 ;  /* 0x000000393a33723e */ /* 0x000fea000480783b */
        /* <DEDUP_REMOVED lines=18> */
.L_x_128:
[----:B------:R-:W-:Y:S05]  /*b030*/  BSYNC.RECONVERGENT B0 ;  /* 0x0000000000007941 */ /* 0x000fea0003800200 */
.L_x_127:
[----:B------:R-:W-:Y:S01]  /*b040*/  BAR.SYNC.DEFER_BLOCKING 0x1, 0x80 ;  /* 0x0042000000007b1d */ /* 0x000fe20000010000 */
[----:B------:R-:W-:Y:S01]  /*b050*/  ISETP.NE.AND P2, PT, R194, RZ, PT ;  /* 0x000000ffc200720c */ /* 0x000fe20003f45270 */
[----:B------:R-:W-:Y:S01]  /*b060*/  IMAD.IADD R20, R75, 0x1, R147 ;  /* 0x000000014b147824 */ /* 0x000fe200078e0293 */
[----:B------:R-:W-:Y:S01]  /*b070*/  ISETP.NE.AND P0, PT, R195, 0x2, PT ;  /* 0x00000002c300780c */ /* 0x000fe20003f05270 */
[----:B------:R-:W-:Y:S01]  /*b080*/  IMAD.IADD R21, R77, 0x1, R174 ;  /* 0x000000014d157824 */ /* 0x000fe200078e02ae */
[----:B------:R-:W-:Y:S02]  /*b090*/  ISETP.NE.AND P1, PT, R76, 0x2, PT ;  /* 0x000000024c00780c */ /* 0x000fe40003f25270 */
[----:B------:R-:W-:Y:S02]  /*b0a0*/  SEL R3, RZ, 0x1, P0 ;  /* 0x00000001ff037807 */ /* 0x000fe40000000000 */
[----:B------:R-:W-:Y:S02]  /*b0b0*/  SEL R0, RZ, 0x1, P1 ;  /* 0x00000001ff007807 */ /* 0x000fe40000800000 */
[----:B------:R-:W-:Y:S02]  /*b0c0*/  LOP3.LUT R186, R186, R3, RZ, 0x3c, !PT ;  /* 0x00000003baba7212 */ /* 0x000fe400078e3cff */
[----:B------:R-:W-:Y:S02]  /*b0d0*/  LOP3.LUT R187, R187, R0, RZ, 0x3c, !PT ;  /* 0x00000000bbbb7212 */ /* 0x000fe400078e3cff */
[----:B------:R-:W-:Y:S02]  /*b0e0*/  @P2 R2UR UR36, R183 ;  /* 0x00000000b72422ca */ /* 0x000fe400000e0000 */
[----:B------:R-:W-:Y:S02]  /*b0f0*/  SEL R195, R195, RZ, P0 ;  /* 0x000000ffc3c37207 */ /* 0x000fe40000000000 */
[----:B------:R-:W-:Y:S01]  /*b100*/  SEL R76, R76, RZ, P1 ;  /* 0x000000ff4c4c7207 */ /* 0x000fe20000800000 */
[----:B------:R-:W-:Y:S10]  /*b110*/  @P2 BRA `(.L_x_129) ;  /* 0xffffff9800c02947 */ /* 0x000ff4000383ffff */
[----:B------:R-:W-:Y:S05]  /*b120*/  EXIT ;  /* 0x000000000000794d */ /* 0x000fea0003800000 */
.L_x_19:
[----:B----4-:R4:W1:Y:S02]  /*b130*/  SYNCS.PHASECHK.TRANS64.TRYWAIT P0, [R3+URZ+0x110], R2 ;  /* 0x00011002030075a7 */ /* 0x01086400080011ff */
[----:B-1----:R-:W-:Y:S05]  /*b140*/  @!P0 NANOSLEEP.SYNCS 0x989680 ;  /* 0x009896800000895d */ /* 0x002fea0003900000 */
[----:B------:R-:W1:Y:S02]  /*b150*/  @!P0 SYNCS.PHASECHK.TRANS64 P0, [R3+URZ+0x110], R2 ;  /* 0x00011002030085a7 */ /* 0x000e6400080010ff */
[----:B-1----:R-:W-:Y:S05]  /*b160*/  @!P0 BRA `(.L_x_19) ;  /* 0xfffffffc00f08947 */ /* 0x002fea000383ffff */
[----:B------:R-:W-:Y:S05]  /*b170*/  BRA `(.L_x_130) ;  /* 0xffffff64000c7947 */ /* 0x000fea000383ffff */
.L_x_22:
[----:B-1----:R-:W-:-:S07]  /*b180*/  MOV R2, UR33 ;  /* 0x0000002100027c02 */ /* 0x002fce0008000f00 */
.L_x_131:
[----:B-1----:R1:W4:Y:S02]  /*b190*/  SYNCS.PHASECHK.TRANS64.TRYWAIT P0, [R2+URZ+0x38], R5 ;  /* 0x00003805020075a7 */ /* 0x00232400080011ff */
[----:B----4-:R-:W-:Y:S05]  /*b1a0*/  @!P0 NANOSLEEP.SYNCS 0x989680 ;  /* 0x009896800000895d */ /* 0x010fea0003900000 */
[----:B------:R-:W4:Y:S02]  /*b1b0*/  @!P0 SYNCS.PHASECHK.TRANS64 P0, [R2+URZ+0x38], R5 ;  /* 0x00003805020085a7 */ /* 0x000f2400080010ff */
[----:B----4-:R-:W-:Y:S05]  /*b1c0*/  @!P0 BRA `(.L_x_131) ;  /* 0xfffffffc00f08947 */ /* 0x010fea000383ffff */
[----:B------:R-:W-:Y:S05]  /*b1d0*/  BRA `(.L_x_21) ;  /* 0xffffff64005c7947 */ /* 0x000fea000383ffff */
.L_x_28:
[----:B-1----:R-:W-:-:S07]  /*b1e0*/  MOV R2, UR17 ;  /* 0x0000001100027c02 */ /* 0x002fce0008000f00 */
.L_x_132:
[----:B-1----:R1:W4:Y:S02]  /*b1f0*/  SYNCS.PHASECHK.TRANS64.TRYWAIT P0, [R2+URZ+0x38], R5 ;  /* 0x00003805020075a7 */ /* 0x00232400080011ff */
[----:B----4-:R-:W-:Y:S05]  /*b200*/  @!P0 NANOSLEEP.SYNCS 0x989680 ;  /* 0x009896800000895d */ /* 0x010fea0003900000 */
[----:B------:R-:W4:Y:S02]  /*b210*/  @!P0 SYNCS.PHASECHK.TRANS64 P0, [R2+URZ+0x38], R5 ;  /* 0x00003805020085a7 */ /* 0x000f2400080010ff */
[----:B----4-:R-:W-:Y:S05]  /*b220*/  @!P0 BRA `(.L_x_132) ;  /* 0xfffffffc00f08947 */ /* 0x010fea000383ffff */
[----:B------:R-:W-:Y:S05]  /*b230*/  BRA `(.L_x_27) ;  /* 0xffffff6800087947 */ /* 0x000fea000383ffff */
.L_x_32:
[----:B-1----:R1:W4:Y:S02]  /*b240*/  SYNCS.PHASECHK.TRANS64.TRYWAIT P0, [R2+URZ+0xc0], R3 ;  /* 0x0000c003020075a7 */ /* 0x00232400080011ff */
[----:B----4-:R-:W-:Y:S05]  /*b250*/  @!P0 NANOSLEEP.SYNCS 0x989680 ;  /* 0x009896800000895d */ /* 0x010fea0003900000 */
[----:B------:R-:W4:Y:S02]  /*b260*/  @!P0 SYNCS.PHASECHK.TRANS64 P0, [R2+URZ+0xc0], R3 ;  /* 0x0000c003020085a7 */ /* 0x000f2400080010ff */
[----:B----4-:R-:W-:Y:S05]  /*b270*/  @!P0 BRA `(.L_x_32) ;  /* 0xfffffffc00f08947 */ /* 0x010fea000383ffff */
[----:B------:R-:W-:Y:S05]  /*b280*/  BRA `(.L_x_133) ;  /* 0xffffff6800987947 */ /* 0x000fea000383ffff */
.L_x_36:
[----:B--2---:R-:W-:-:S07]  /*b290*/  MOV R0, UR5 ;  /* 0x0000000500007c02 */ /* 0x004fce0008000f00 */
.L_x_134:
[----:B-1----:R1:W2:Y:S02]  /*b2a0*/  SYNCS.PHASECHK.TRANS64.TRYWAIT P0, [R0+URZ], R3 ;  /* 0x00000003000075a7 */ /* 0x0022a400080011ff */
[----:B--2---:R-:W-:Y:S05]  /*b2b0*/  @!P0 NANOSLEEP.SYNCS 0x989680 ;  /* 0x009896800000895d */ /* 0x004fea0003900000 */
[----:B------:R-:W2:Y:S02]  /*b2c0*/  @!P0 SYNCS.PHASECHK.TRANS64 P0, [R0+URZ], R3 ;  /* 0x00000003000085a7 */ /* 0x000ea400080010ff */
[----:B--2---:R-:W-:Y:S05]  /*b2d0*/  @!P0 BRA `(.L_x_134) ;  /* 0xfffffffc00f08947 */ /* 0x004fea000383ffff */
[----:B------:R-:W-:Y:S05]  /*b2e0*/  BRA `(.L_x_135) ;  /* 0xffffff7000087947 */ /* 0x000fea000383ffff */
.L_x_37:
[----:B--2---:R-:W-:-:S07]  /*b2f0*/  MOV R0, UR5 ;  /* 0x0000000500007c02 */ /* 0x004fce0008000f00 */
.L_x_136:
[----:B-1----:R1:W2:Y:S02]  /*b300*/  SYNCS.PHASECHK.TRANS64.TRYWAIT P0, [R0+URZ], R3 ;  /* 0x00000003000075a7 */ /* 0x0022a400080011ff */
[----:B--2---:R-:W-:Y:S05]  /*b310*/  @!P0 NANOSLEEP.SYNCS 0x989680 ;  /* 0x009896800000895d */ /* 0x004fea0003900000 */
[----:B------:R-:W2:Y:S02]  /*b320*/  @!P0 SYNCS.PHASECHK.TRANS64 P0, [R0+URZ], R3 ;  /* 0x00000003000085a7 */ /* 0x000ea400080010ff */
[----:B--2---:R-:W-:Y:S05]  /*b330*/  @!P0 BRA `(.L_x_136) ;  /* 0xfffffffc00f08947 */ /* 0x004fea000383ffff */
[----:B------:R-:W-:Y:S05]  /*b340*/  BRA `(.L_x_137) ;  /* 0xffffff7000147947 */ /* 0x000fea000383ffff */
.L_x_38:
[----:B--2---:R-:W-:-:S07]  /*b350*/  MOV R0, UR5 ;  /* 0x0000000500007c02 */ /* 0x004fce0008000f00 */
.L_x_138:
[----:B-1----:R1:W2:Y:S02]  /*b360*/  SYNCS.PHASECHK.TRANS64.TRYWAIT P0, [R0+URZ], R3 ;  /* 0x00000003000075a7 */ /* 0x0022a400080011ff */
[----:B--2---:R-:W-:Y:S05]  /*b370*/  @!P0 NANOSLEEP.SYNCS 0x989680 ;  /* 0x009896800000895d */ /* 0x004fea0003900000 */
[----:B------:R-:W2:Y:S02]  /*b380*/  @!P0 SYNCS.PHASECHK.TRANS64 P0, [R0+URZ], R3 ;  /* 0x00000003000085a7 */ /* 0x000ea400080010ff */
[----:B--2---:R-:W-:Y:S05]  /*b390*/  @!P0 BRA `(.L_x_138) ;  /* 0xfffffffc00f08947 */ /* 0x004fea000383ffff */
[----:B------:R-:W-:Y:S05]  /*b3a0*/  BRA `(.L_x_139) ;  /* 0xffffff7000207947 */ /* 0x000fea000383ffff */
.L_x_39:
[----:B--2---:R-:W-:-:S07]  /*b3b0*/  MOV R0, UR5 ;  /* 0x0000000500007c02 */ /* 0x004fce0008000f00 */
.L_x_140:
[----:B-1----:R1:W2:Y:S02]  /*b3c0*/  SYNCS.PHASECHK.TRANS64.TRYWAIT P0, [R0+URZ], R3 ;  /* 0x00000003000075a7 */ /* 0x0022a400080011ff */
[----:B--2---:R-:W-:Y:S05]  /*b3d0*/  @!P0 NANOSLEEP.SYNCS 0x989680 ;  /* 0x009896800000895d */ /* 0x004fea0003900000 */
[----:B------:R-:W2:Y:S02]  /*b3e0*/  @!P0 SYNCS.PHASECHK.TRANS64 P0, [R0+URZ], R3 ;  /* 0x00000003000085a7 */ /* 0x000ea400080010ff */
[----:B--2---:R-:W-:Y:S05]  /*b3f0*/  @!P0 BRA `(.L_x_140) ;  /* 0xfffffffc00f08947 */ /* 0x004fea000383ffff */
[----:B------:R-:W-:Y:S05]  /*b400*/  BRA `(.L_x_141) ;  /* 0xffffff70002c7947 */ /* 0x000fea000383ffff */
.L_x_40:
[----:B--2---:R-:W-:-:S07]  /*b410*/  MOV R0, UR5 ;  /* 0x0000000500007c02 */ /* 0x004fce0008000f00 */
.L_x_142:
[----:B-1----:R1:W2:Y:S02]  /*b420*/  SYNCS.PHASECHK.TRANS64.TRYWAIT P0, [R0+URZ], R3 ;  /* 0x00000003000075a7 */ /* 0x0022a400080011ff */
[----:B--2---:R-:W-:Y:S05]  /*b430*/  @!P0 NANOSLEEP.SYNCS 0x989680 ;  /* 0x009896800000895d */ /* 0x004fea0003900000 */
[----:B------:R-:W2:Y:S02]  /*b440*/  @!P0 SYNCS.PHASECHK.TRANS64 P0, [R0+URZ], R3 ;  /* 0x00000003000085a7 */ /* 0x000ea400080010ff */
[----:B--2---:R-:W-:Y:S05]  /*b450*/  @!P0 BRA `(.L_x_142) ;  /* 0xfffffffc00f08947 */ /* 0x004fea000383ffff */
[----:B------:R-:W-:Y:S05]  /*b460*/  BRA `(.L_x_143) ;  /* 0xffffff7000387947 */ /* 0x000fea000383ffff */
.L_x_41:
[----:B--2---:R-:W-:-:S07]  /*b470*/  MOV R0, UR5 ;  /* 0x0000000500007c02 */ /* 0x004fce0008000f00 */
.L_x_144:
[----:B-1----:R1:W2:Y:S02]  /*b480*/  SYNCS.PHASECHK.TRANS64.TRYWAIT P0, [R0+URZ], R3 ;  /* 0x00000003000075a7 */ /* 0x0022a400080011ff */
[----:B--2---:R-:W-:Y:S05]  /*b490*/  @!P0 NANOSLEEP.SYNCS 0x989680 ;  /* 0x009896800000895d */ /* 0x004fea0003900000 */
[----:B------:R-:W2:Y:S02]  /*b4a0*/  @!P0 SYNCS.PHASECHK.TRANS64 P0, [R0+URZ], R3 ;  /* 0x00000003000085a7 */ /* 0x000ea400080010ff */
[----:B--2---:R-:W-:Y:S05]  /*b4b0*/  @!P0 BRA `(.L_x_144) ;  /* 0xfffffffc00f08947 */ /* 0x004fea000383ffff */
[----:B------:R-:W-:Y:S05]  /*b4c0*/  BRA `(.L_x_145) ;  /* 0xffffff7000447947 */ /* 0x000fea000383ffff */
.L_x_44:
[----:B-1----:R1:W2:Y:S02]  /*b4d0*/  SYNCS.PHASECHK.TRANS64.TRYWAIT P0, [R0+URZ+0x100], R5 ;  /* 0x00010005000075a7 */ /* 0x0022a400080011ff */
[----:B--2---:R-:W-:Y:S05]  /*b4e0*/  @!P0 NANOSLEEP.SYNCS 0x989680 ;  /* 0x009896800000895d */ /* 0x004fea0003900000 */
[----:B------:R-:W2:Y:S02]  /*b4f0*/  @!P0 SYNCS.PHASECHK.TRANS64 P0, [R0+URZ+0x100], R5 ;  /* 0x00010005000085a7 */ /* 0x000ea400080010ff */
[----:B--2---:R-:W-:Y:S05]  /*b500*/  @!P0 BRA `(.L_x_44) ;  /* 0xfffffffc00f08947 */ /* 0x004fea000383ffff */
[----:B------:R-:W-:Y:S05]  /*b510*/  BRA `(.L_x_146) ;  /* 0xffffff7000a07947 */ /* 0x000fea000383ffff */
.L_x_45:
[----:B------:R-:W-:-:S07]  /*b520*/  MOV R0, UR5 ;  /* 0x0000000500007c02 */ /* 0x000fce0008000f00 */
.L_x_147:
[----:B-1----:R1:W2:Y:S02]  /*b530*/  SYNCS.PHASECHK.TRANS64.TRYWAIT P0, [R0+URZ+0xd0], R5 ;  /* 0x0000d005000075a7 */ /* 0x0022a400080011ff */
[----:B--2---:R-:W-:Y:S05]  /*b540*/  @!P0 NANOSLEEP.SYNCS 0x989680 ;  /* 0x009896800000895d */ /* 0x004fea0003900000 */
[----:B------:R-:W2:Y:S02]  /*b550*/  @!P0 SYNCS.PHASECHK.TRANS64 P0, [R0+URZ+0xd0], R5 ;  /* 0x0000d005000085a7 */ /* 0x000ea400080010ff */
[----:B--2---:R-:W-:Y:S05]  /*b560*/  @!P0 BRA `(.L_x_147) ;  /* 0xfffffffc00f08947 */ /* 0x004fea000383ffff */
[----:B------:R-:W-:Y:S05]  /*b570*/  BRA `(.L_x_148) ;  /* 0xffffff7000b07947 */ /* 0x000fea000383ffff */
.L_x_46:
[----:B-1----:R1:W2:Y:S02]  /*b580*/  SYNCS.PHASECHK.TRANS64.TRYWAIT P1, [R0+URZ+0xc0], R5 ;  /* 0x0000c005000075a7 */ /* 0x0022a400080211ff */
[----:B--2---:R-:W-:Y:S05]  /*b590*/  @!P1 NANOSLEEP.SYNCS 0x989680 ;  /* 0x009896800000995d */ /* 0x004fea0003900000 */
[----:B------:R-:W2:Y:S02]  /*b5a0*/  @!P1 SYNCS.PHASECHK.TRANS64 P1, [R0+URZ+0xc0], R5 ;  /* 0x0000c005000095a7 */ /* 0x000ea400080210ff */
[----:B--2---:R-:W-:Y:S05]  /*b5b0*/  @!P1 BRA `(.L_x_46) ;  /* 0xfffffffc00f09947 */ /* 0x004fea000383ffff */
[----:B------:R-:W-:Y:S05]  /*b5c0*/  BRA `(.L_x_149) ;  /* 0xffffff7000e07947 */ /* 0x000fea000383ffff */
.L_x_49:
[----:B------:R-:W-:-:S07]  /*b5d0*/  MOV R0, UR5 ;  /* 0x0000000500007c02 */ /* 0x000fce0008000f00 */
.L_x_150:
[----:B-1----:R1:W2:Y:S02]  /*b5e0*/  SYNCS.PHASECHK.TRANS64.TRYWAIT P0, [R0+URZ+0xd0], R3 ;  /* 0x0000d003000075a7 */ /* 0x0022a400080011ff */
[----:B--2---:R-:W-:Y:S05]  /*b5f0*/  @!P0 NANOSLEEP.SYNCS 0x989680 ;  /* 0x009896800000895d */ /* 0x004fea0003900000 */
[----:B------:R-:W2:Y:S02]  /*b600*/  @!P0 SYNCS.PHASECHK.TRANS64 P0, [R0+URZ+0xd0], R3 ;  /* 0x0000d003000085a7 */ /* 0x000ea400080010ff */
[----:B--2---:R-:W-:Y:S05]  /*b610*/  @!P0 BRA `(.L_x_150) ;  /* 0xfffffffc00f08947 */ /* 0x004fea000383ffff */
[----:B------:R-:W-:Y:S05]  /*b620*/  BRA `(.L_x_48) ;  /* 0xffffff7400347947 */ /* 0x000fea000383ffff */
.L_x_56:
[----:B-1----:R1:W2:Y:S02]  /*b630*/  SYNCS.PHASECHK.TRANS64.TRYWAIT P1, [R0+URZ+0xc0], R5 ;  /* 0x0000c005000075a7 */ /* 0x0022a400080211ff */
[----:B--2---:R-:W-:Y:S05]  /*b640*/  @!P1 NANOSLEEP.SYNCS 0x989680 ;  /* 0x009896800000995d */ /* 0x004fea0003900000 */
[----:B------:R-:W2:Y:S02]  /*b650*/  @!P1 SYNCS.PHASECHK.TRANS64 P1, [R0+URZ+0xc0], R5 ;  /* 0x0000c005000095a7 */ /* 0x000ea400080210ff */
[----:B--2---:R-:W-:Y:S05]  /*b660*/  @!P1 BRA `(.L_x_56) ;  /* 0xfffffffc00f09947 */ /* 0x004fea000383ffff */
[----:B------:R-:W-:Y:S05]  /*b670*/  BRA `(.L_x_151) ;  /* 0xffffff7800947947 */ /* 0x000fea000383ffff */
.L_x_57:
[----:B------:R-:W-:-:S07]  /*b680*/  MOV R3, UR8 ;  /* 0x0000000800037c02 */ /* 0x000fce0008000f00 */
.L_x_152:
[----:B-1----:R1:W2:Y:S02]  /*b690*/  SYNCS.PHASECHK.TRANS64.TRYWAIT P0, [R3+URZ+0xf0], R0 ;  /* 0x0000f000030075a7 */ /* 0x0022a400080011ff */
[----:B--2---:R-:W-:Y:S05]  /*b6a0*/  @!P0 NANOSLEEP.SYNCS 0x989680 ;  /* 0x009896800000895d */ /* 0x004fea0003900000 */
[----:B------:R-:W2:Y:S02]  /*b6b0*/  @!P0 SYNCS.PHASECHK.TRANS64 P0, [R3+URZ+0xf0], R0 ;  /* 0x0000f000030085a7 */ /* 0x000ea400080010ff */
[----:B--2---:R-:W-:Y:S05]  /*b6c0*/  @!P0 BRA `(.L_x_152) ;  /* 0xfffffffc00f08947 */ /* 0x004fea000383ffff */
[----:B------:R-:W-:Y:S05]  /*b6d0*/  BRA `(.L_x_153) ;  /* 0xffffff7800cc7947 */ /* 0x000fea000383ffff */
.L_x_60:
[----:B------:R-:W-:Y:S07]  /*b6e0*/  MOV R0, UR7 ;  /* 0x0000000700007c02 */ /* 0x000fee0008000f00 */
.L_x_154:
[----:B-1----:R1:W2:Y:S02]  /*b6f0*/  SYNCS.PHASECHK.TRANS64.TRYWAIT P0, [R0+URZ], R3 ;  /* 0x00000003000075a7 */ /* 0x0022a400080011ff */
[----:B--2---:R-:W-:Y:S05]  /*b700*/  @!P0 NANOSLEEP.SYNCS 0x989680 ;  /* 0x009896800000895d */ /* 0x004fea0003900000 */
[----:B------:R-:W2:Y:S02]  /*b710*/  @!P0 SYNCS.PHASECHK.TRANS64 P0, [R0+URZ], R3 ;  /* 0x00000003000085a7 */ /* 0x000ea400080010ff */
[----:B--2---:R-:W-:Y:S05]  /*b720*/  @!P0 BRA `(.L_x_154) ;  /* 0xfffffffc00f08947 */ /* 0x004fea000383ffff */
[----:B------:R-:W-:Y:S05]  /*b730*/  BRA `(.L_x_59) ;  /* 0xffffff7800e87947 */ /* 0x000fea000383ffff */
.L_x_63:
[----:B------:R-:W-:-:S07]  /*b740*/  MOV R0, UR5 ;  /* 0x0000000500007c02 */ /* 0x000fce0008000f00 */
.L_x_155:
[----:B--2---:R2:W3:Y:S02]  /*b750*/  SYNCS.PHASECHK.TRANS64.TRYWAIT P0, [R0+URZ], R3 ;  /* 0x00000003000075a7 */ /* 0x0044e400080011ff */
[----:B---3--:R-:W-:Y:S05]  /*b760*/  @!P0 NANOSLEEP.SYNCS 0x989680 ;  /* 0x009896800000895d */ /* 0x008fea0003900000 */
[----:B------:R-:W3:Y:S02]  /*b770*/  @!P0 SYNCS.PHASECHK.TRANS64 P0, [R0+URZ], R3 ;  /* 0x00000003000085a7 */ /* 0x000ee400080010ff */
[----:B---3--:R-:W-:Y:S05]  /*b780*/  @!P0 BRA `(.L_x_155) ;  /* 0xfffffffc00f08947 */ /* 0x008fea000383ffff */
[----:B------:R-:W-:Y:S05]  /*b790*/  BRA `(.L_x_156) ;  /* 0xffffff7c009c7947 */ /* 0x000fea000383ffff */
.L_x_64:
[----:B------:R-:W-:-:S07]  /*b7a0*/  MOV R0, UR7 ;  /* 0x0000000700007c02 */ /* 0x000fce0008000f00 */
.L_x_157:
[----:B--2---:R2:W3:Y:S02]  /*b7b0*/  SYNCS.PHASECHK.TRANS64.TRYWAIT P0, [R0+URZ], R3 ;  /* 0x00000003000075a7 */ /* 0x0044e400080011ff */
[----:B---3--:R-:W-:Y:S05]  /*b7c0*/  @!P0 NANOSLEEP.SYNCS 0x989680 ;  /* 0x009896800000895d */ /* 0x008fea0003900000 */
[----:B------:R-:W3:Y:S02]  /*b7d0*/  @!P0 SYNCS.PHASECHK.TRANS64 P0, [R0+URZ], R3 ;  /* 0x00000003000085a7 */ /* 0x000ee400080010ff */
[----:B---3--:R-:W-:Y:S05]  /*b7e0*/  @!P0 BRA `(.L_x_157) ;  /* 0xfffffffc00f08947 */ /* 0x008fea000383ffff */
[----:B------:R-:W-:Y:S05]  /*b7f0*/  BRA `(.L_x_158) ;  /* 0xffffff7c00a87947 */ /* 0x000fea000383ffff */
.L_x_69:
[----:B--2---:R2:W3:Y:S02]  /*b800*/  SYNCS.PHASECHK.TRANS64.TRYWAIT P0, [R0+URZ+0xc0], R3 ;  /* 0x0000c003000075a7 */ /* 0x0044e400080011ff */
[----:B---3--:R-:W-:Y:S05]  /*b810*/  @!P0 NANOSLEEP.SYNCS 0x989680 ;  /* 0x009896800000895d */ /* 0x008fea0003900000 */
[----:B------:R-:W3:Y:S02]  /*b820*/  @!P0 SYNCS.PHASECHK.TRANS64 P0, [R0+URZ+0xc0], R3 ;  /* 0x0000c003000085a7 */ /* 0x000ee400080010ff */
[----:B---3--:R-:W-:Y:S05]  /*b830*/  @!P0 BRA `(.L_x_69) ;  /* 0xfffffffc00f08947 */ /* 0x008fea000383ffff */
[----:B------:R-:W-:Y:S05]  /*b840*/  BRA `(.L_x_159) ;  /* 0xffffff8000b47947 */ /* 0x000fea000383ffff */
.L_x_72:
[----:B------:R-:W-:Y:S07]  /*b850*/  MOV R0, UR7 ;  /* 0x0000000700007c02 */ /* 0x000fee0008000f00 */
.L_x_160:
[----:B--2---:R2:W3:Y:S02]  /*b860*/  SYNCS.PHASECHK.TRANS64.TRYWAIT P0, [R0+URZ+0xb8], R3 ;  /* 0x0000b803000075a7 */ /* 0x0044e400080011ff */
[----:B---3--:R-:W-:Y:S05]  /*b870*/  @!P0 NANOSLEEP.SYNCS 0x989680 ;  /* 0x009896800000895d */ /* 0x008fea0003900000 */
[----:B------:R-:W3:Y:S02]  /*b880*/  @!P0 SYNCS.PHASECHK.TRANS64 P0, [R0+URZ+0xb8], R3 ;  /* 0x0000b803000085a7 */ /* 0x000ee400080010ff */
[----:B---3--:R-:W-:Y:S05]  /*b890*/  @!P0 BRA `(.L_x_160) ;  /* 0xfffffffc00f08947 */ /* 0x008fea000383ffff */
[----:B------:R-:W-:Y:S05]  /*b8a0*/  BRA `(.L_x_71) ;  /* 0xffffff8400947947 */ /* 0x000fea000383ffff */
.L_x_75:
[----:B------:R-:W-:Y:S07]  /*b8b0*/  MOV R3, UR7 ;  /* 0x0000000700037c02 */ /* 0x000fee0008000f00 */
.L_x_161:
[----:B-1----:R1:W2:Y:S02]  /*b8c0*/  SYNCS.PHASECHK.TRANS64.TRYWAIT P0, [R3+URZ+0x90], R12 ;  /* 0x0000900c030075a7 */ /* 0x0022a400080011ff */
[----:B--2---:R-:W-:Y:S05]  /*b8d0*/  @!P0 NANOSLEEP.SYNCS 0x989680 ;  /* 0x009896800000895d */ /* 0x004fea0003900000 */
[----:B------:R-:W2:Y:S02]  /*b8e0*/  @!P0 SYNCS.PHASECHK.TRANS64 P0, [R3+URZ+0x90], R12 ;  /* 0x0000900c030085a7 */ /* 0x000ea400080010ff */
[----:B--2---:R-:W-:Y:S05]  /*b8f0*/  @!P0 BRA `(.L_x_161) ;  /* 0xfffffffc00f08947 */ /* 0x004fea000383ffff */
[----:B------:R-:W-:Y:S05]  /*b900*/  BRA `(.L_x_162) ;  /* 0xffffff88000c7947 */ /* 0x000fea000383ffff */
.L_x_76:
[----:B-1----:R-:W-:Y:S07]  /*b910*/  MOV R3, UR7 ;  /* 0x0000000700037c02 */ /* 0x002fee0008000f00 */
.L_x_163:
[----:B-1----:R1:W2:Y:S02]  /*b920*/  SYNCS.PHASECHK.TRANS64.TRYWAIT P0, [R3+URZ+0x98], R12 ;  /* 0x0000980c030075a7 */ /* 0x0022a400080011ff */
[----:B--2---:R-:W-:Y:S05]  /*b930*/  @!P0 NANOSLEEP.SYNCS 0x989680 ;  /* 0x009896800000895d */ /* 0x004fea0003900000 */
[----:B------:R-:W2:Y:S02]  /*b940*/  @!P0 SYNCS.PHASECHK.TRANS64 P0, [R3+URZ+0x98], R12 ;  /* 0x0000980c030085a7 */ /* 0x000ea400080010ff */
[----:B--2---:R-:W-:Y:S05]  /*b950*/  @!P0 BRA `(.L_x_163) ;  /* 0xfffffffc00f08947 */ /* 0x004fea000383ffff */
[----:B------:R-:W-:Y:S05]  /*b960*/  BRA `(.L_x_164) ;  /* 0xffffff8800487947 */ /* 0x000fea000383ffff */
.L_x_77:
[----:B-1----:R-:W-:Y:S07]  /*b970*/  MOV R3, UR7 ;  /* 0x0000000700037c02 */ /* 0x002fee0008000f00 */
.L_x_165:
[----:B-1----:R1:W2:Y:S02]  /*b980*/  SYNCS.PHASECHK.TRANS64.TRYWAIT P0, [R3+URZ+0xa0], R12 ;  /* 0x0000a00c030075a7 */ /* 0x0022a400080011ff */
[----:B--2---:R-:W-:Y:S05]  /*b990*/  @!P0 NANOSLEEP.SYNCS 0x989680 ;  /* 0x009896800000895d */ /* 0x004fea0003900000 */
[----:B------:R-:W2:Y:S02]  /*b9a0*/  @!P0 SYNCS.PHASECHK.TRANS64 P0, [R3+URZ+0xa0], R12 ;  /* 0x0000a00c030085a7 */ /* 0x000ea400080010ff */
[----:B--2---:R-:W-:Y:S05]  /*b9b0*/  @!P0 BRA `(.L_x_165) ;  /* 0xfffffffc00f08947 */ /* 0x004fea000383ffff */
[----:B------:R-:W-:Y:S05]  /*b9c0*/  BRA `(.L_x_166) ;  /* 0xffffff8800907947 */ /* 0x000fea000383ffff */
.L_x_78:
[----:B------:R-:W-:Y:S07]  /*b9d0*/  MOV R3, UR7 ;  /* 0x0000000700037c02 */ /* 0x000fee0008000f00 */
.L_x_167:
[----:B-1----:R1:W2:Y:S02]  /*b9e0*/  SYNCS.PHASECHK.TRANS64.TRYWAIT P0, [R3+URZ+0xa8], R12 ;  /* 0x0000a80c030075a7 */ /* 0x0022a400080011ff */
[----:B--2---:R-:W-:Y:S05]  /*b9f0*/  @!P0 NANOSLEEP.SYNCS 0x989680 ;  /* 0x009896800000895d */ /* 0x004fea0003900000 */
[----:B------:R-:W2:Y:S02]  /*ba00*/  @!P0 SYNCS.PHASECHK.TRANS64 P0, [R3+URZ+0xa8], R12 ;  /* 0x0000a80c030085a7 */ /* 0x000ea400080010ff */
[----:B--2---:R-:W-:Y:S05]  /*ba10*/  @!P0 BRA `(.L_x_167) ;  /* 0xfffffffc00f08947 */ /* 0x004fea000383ffff */
[----:B------:R-:W-:Y:S05]  /*ba20*/  BRA `(.L_x_168) ;  /* 0xffffff8c00187947 */ /* 0x000fea000383ffff */
.L_x_80:
[----:B------:R-:W-:-:S07]  /*ba30*/  MOV R0, UR7 ;  /* 0x0000000700007c02 */ /* 0x000fce0008000f00 */
.L_x_169:
[----:B-1----:R1:W3:Y:S02]  /*ba40*/  SYNCS.PHASECHK.TRANS64.TRYWAIT P0, [R0+URZ+0x90], R3 ;  /* 0x00009003000075a7 */ /* 0x0022e400080011ff */
[----:B---3--:R-:W-:Y:S05]  /*ba50*/  @!P0 NANOSLEEP.SYNCS 0x989680 ;  /* 0x009896800000895d */ /* 0x008fea0003900000 */
[----:B------:R-:W3:Y:S02]  /*ba60*/  @!P0 SYNCS.PHASECHK.TRANS64 P0, [R0+URZ+0x90], R3 ;  /* 0x00009003000085a7 */ /* 0x000ee400080010ff */
[----:B---3--:R-:W-:Y:S05]  /*ba70*/  @!P0 BRA `(.L_x_169) ;  /* 0xfffffffc00f08947 */ /* 0x008fea000383ffff */
[----:B------:R-:W-:Y:S05]  /*ba80*/  BRA `(.L_x_170) ;  /* 0xffffff8c00887947 */ /* 0x000fea000383ffff */
.L_x_81:
[----:B-1----:R-:W-:-:S07]  /*ba90*/  MOV R0, UR7 ;  /* 0x0000000700007c02 */ /* 0x002fce0008000f00 */
.L_x_171:
[----:B-1----:R1:W3:Y:S02]  /*baa0*/  SYNCS.PHASECHK.TRANS64.TRYWAIT P0, [R0+URZ+0x98], R3 ;  /* 0x00009803000075a7 */ /* 0x0022e400080011ff */
[----:B---3--:R-:W-:Y:S05]  /*bab0*/  @!P0 NANOSLEEP.SYNCS 0x989680 ;  /* 0x009896800000895d */ /* 0x008fea0003900000 */
[----:B------:R-:W3:Y:S02]  /*bac0*/  @!P0 SYNCS.PHASECHK.TRANS64 P0, [R0+URZ+0x98], R3 ;  /* 0x00009803000085a7 */ /* 0x000ee400080010ff */
[----:B---3--:R-:W-:Y:S05]  /*bad0*/  @!P0 BRA `(.L_x_171) ;  /* 0xfffffffc00f08947 */ /* 0x008fea000383ffff */
[----:B------:R-:W-:Y:S05]  /*bae0*/  BRA `(.L_x_172) ;  /* 0xffffff8c00787947 */ /* 0x000fea000383ffff */
.L_x_82:
[----:B-1----:R-:W-:-:S07]  /*baf0*/  MOV R0, UR7 ;  /* 0x0000000700007c02 */ /* 0x002fce0008000f00 */
.L_x_173:
[----:B-1----:R1:W3:Y:S02]  /*bb00*/  SYNCS.PHASECHK.TRANS64.TRYWAIT P0, [R0+URZ+0xa0], R3 ;  /* 0x0000a003000075a7 */ /* 0x0022e400080011ff */
[----:B---3--:R-:W-:Y:S05]  /*bb10*/  @!P0 NANOSLEEP.SYNCS 0x989680 ;  /* 0x009896800000895d */ /* 0x008fea0003900000 */
[----:B------:R-:W3:Y:S02]  /*bb20*/  @!P0 SYNCS.PHASECHK.TRANS64 P0, [R0+URZ+0xa0], R3 ;  /* 0x0000a003000085a7 */ /* 0x000ee400080010ff */
[----:B---3--:R-:W-:Y:S05]  /*bb30*/  @!P0 BRA `(.L_x_173) ;  /* 0xfffffffc00f08947 */ /* 0x008fea000383ffff */
[----:B------:R-:W-:Y:S05]  /*bb40*/  BRA `(.L_x_174) ;  /* 0xffffff8c00687947 */ /* 0x000fea000383ffff */
.L_x_84:
[----:B--2---:R2:W4:Y:S02]  /*bb50*/  SYNCS.PHASECHK.TRANS64.TRYWAIT P0, [R0+URZ+0xc0], R3 ;  /* 0x0000c003000075a7 */ /* 0x00452400080011ff */
[----:B----4-:R-:W-:Y:S05]  /*bb60*/  @!P0 NANOSLEEP.SYNCS 0x989680 ;  /* 0x009896800000895d */ /* 0x010fea0003900000 */
[----:B------:R-:W4:Y:S02]  /*bb70*/  @!P0 SYNCS.PHASECHK.TRANS64 P0, [R0+URZ+0xc0], R3 ;  /* 0x0000c003000085a7 */ /* 0x000f2400080010ff */
[----:B----4-:R-:W-:Y:S05]  /*bb80*/  @!P0 BRA `(.L_x_84) ;  /* 0xfffffffc00f08947 */ /* 0x010fea000383ffff */
[----:B------:R-:W-:Y:S05]  /*bb90*/  BRA `(.L_x_175) ;  /* 0xffffff9000347947 */ /* 0x000fea000383ffff */
.L_x_96:
[----:B-1----:R1:W2:Y:S02]  /*bba0*/  SYNCS.PHASECHK.TRANS64.TRYWAIT P1, [R0+URZ+0x70], R3 ;  /* 0x00007003000075a7 */ /* 0x0022a400080211ff */
[----:B--2---:R-:W-:Y:S05]  /*bbb0*/  @!P1 NANOSLEEP.SYNCS 0x989680 ;  /* 0x009896800000995d */ /* 0x004fea0003900000 */
[----:B------:R-:W2:Y:S02]  /*bbc0*/  @!P1 SYNCS.PHASECHK.TRANS64 P1, [R0+URZ+0x70], R3 ;  /* 0x00007003000095a7 */ /* 0x000ea400080210ff */
[----:B--2---:R-:W-:Y:S05]  /*bbd0*/  @!P1 BRA `(.L_x_96) ;  /* 0xfffffffc00f09947 */ /* 0x004fea000383ffff */
[----:B------:R-:W-:Y:S05]  /*bbe0*/  BRA `(.L_x_95) ;  /* 0xffffff9c00707947 */ /* 0x000fea000383ffff */
.L_x_98:
[----:B-1----:R1:W4:Y:S02]  /*bbf0*/  SYNCS.PHASECHK.TRANS64.TRYWAIT P0, [R197+URZ+0xe0], R2 ;  /* 0x0000e002c50075a7 */ /* 0x00232400080011ff */
[----:B----4-:R-:W-:Y:S05]  /*bc00*/  @!P0 NANOSLEEP.SYNCS 0x989680 ;  /* 0x009896800000895d */ /* 0x010fea0003900000 */
[----:B------:R-:W4:Y:S02]  /*bc10*/  @!P0 SYNCS.PHASECHK.TRANS64 P0, [R197+URZ+0xe0], R2 ;  /* 0x0000e002c50085a7 */ /* 0x000f2400080010ff */
[----:B----4-:R-:W-:Y:S05]  /*bc20*/  @!P0 BRA `(.L_x_98) ;  /* 0xfffffffc00f08947 */ /* 0x010fea000383ffff */
[----:B------:R-:W-:Y:S05]  /*bc30*/  BRA `(.L_x_97) ;  /* 0xffffff9c00cc7947 */ /* 0x000fea000383ffff */
.L_x_107:
[----:B--2---:R2:W3:Y:S02]  /*bc40*/  SYNCS.PHASECHK.TRANS64.TRYWAIT P0, [R208+URZ+0x70], R3 ;  /* 0x00007003d00075a7 */ /* 0x0044e400080011ff */
[----:B---3--:R-:W-:Y:S05]  /*bc50*/  @!P0 NANOSLEEP.SYNCS 0x989680 ;  /* 0x009896800000895d */ /* 0x008fea0003900000 */
[----:B------:R-:W3:Y:S02]  /*bc60*/  @!P0 SYNCS.PHASECHK.TRANS64 P0, [R208+URZ+0x70], R3 ;  /* 0x00007003d00085a7 */ /* 0x000ee400080010ff */
[----:B---3--:R-:W-:Y:S05]  /*bc70*/  @!P0 BRA `(.L_x_107) ;  /* 0xfffffffc00f08947 */ /* 0x008fea000383ffff */
[----:B------:R-:W-:Y:S05]  /*bc80*/  BRA `(.L_x_106) ;  /* 0xffffffb000d87947 */ /* 0x000fea000383ffff */
.L_x_116:
[----:B--2---:R2:W3:Y:S02]  /*bc90*/  SYNCS.PHASECHK.TRANS64.TRYWAIT P0, [R0+URZ+0x70], R5 ;  /* 0x00007005000075a7 */ /* 0x0044e400080011ff */
[----:B---3--:R-:W-:Y:S05]  /*bca0*/  @!P0 NANOSLEEP.SYNCS 0x989680 ;  /* 0x009896800000895d */ /* 0x008fea0003900000 */
[----:B------:R-:W3:Y:S02]  /*bcb0*/  @!P0 SYNCS.PHASECHK.TRANS64 P0, [R0+URZ+0x70], R5 ;  /* 0x00007005000085a7 */ /* 0x000ee400080010ff */
[----:B---3--:R-:W-:Y:S05]  /*bcc0*/  @!P0 BRA `(.L_x_116) ;  /* 0xfffffffc00f08947 */ /* 0x008fea000383ffff */
[----:B------:R-:W-:Y:S05]  /*bcd0*/  BRA `(.L_x_115) ;  /* 0xffffffc800307947 */ /* 0x000fea000383ffff */
.L_x_125:
[----:B--2---:R2:W3:Y:S02]  /*bce0*/  SYNCS.PHASECHK.TRANS64.TRYWAIT P0, [R0+URZ+0x70], R3 ;  /* 0x00007003000075a7 */ /* 0x0044e400080011ff */
[----:B---3--:R-:W-:Y:S05]  /*bcf0*/  @!P0 NANOSLEEP.SYNCS 0x989680 ;  /* 0x009896800000895d */ /* 0x008fea0003900000 */
[----:B------:R-:W3:Y:S02]  /*bd00*/  @!P0 SYNCS.PHASECHK.TRANS64 P0, [R0+URZ+0x70], R3 ;  /* 0x00007003000085a7 */ /* 0x000ee400080010ff */
[----:B---3--:R-:W-:Y:S05]  /*bd10*/  @!P0 BRA `(.L_x_125) ;  /* 0xfffffffc00f08947 */ /* 0x008fea000383ffff */
[----:B------:R-:W-:Y:S05]  /*bd20*/  BRA `(.L_x_124) ;  /* 0xffffffdc00947947 */ /* 0x000fea000383ffff */
        .weak           $__internal_0_$__cuda_sm10x_tcgen05_guardrail_trap_col_being_dealloced_not_returned_by_alloc
        .type           $__internal_0_$__cuda_sm10x_tcgen05_guardrail_trap_col_being_dealloced_not_returned_by_alloc,@function
        .size           $__internal_0_$__cuda_sm10x_tcgen05_guardrail_trap_col_being_dealloced_not_returned_by_alloc,($__internal_1_$__cuda_sm10x_tcgen05_guardrail_trap_phase_invalid_during_alloc - $__internal_0_$__cuda_sm10x_tcgen05_guardrail_trap_col_being_dealloced_not_returned_by_alloc)
$__internal_0_$__cuda_sm10x_tcgen05_guardrail_trap_col_being_dealloced_not_returned_by_alloc:
[----:B------:R-:W-:Y:S05]  /*bd30*/  BPT.TRAP 0x1 ;  /* 0x000000040000795c */ /* 0x000fea0000300000 */
[----:B------:R-:W-:-:S04]  /*bd40*/  HFMA2 R3, -RZ, RZ, 0, 0 ;  /* 0x00000000ff037431 */ /* 0x000fc800000001ff */
[----:B------:R-:W-:Y:S05]  /*bd50*/  RET.REL.NODEC R2 `(_ZN7cutlass13device_kernelINS_4gemm6kernel13GemmUniversalIN4cute5tupleIJiiiiEEENS1_10collective13CollectiveMmaINS1_35MainloopSm100TmaUmmaWarpSpecializedILi7ELi2ELi2ENS5_IJNS4_1CILi1EEESB_SB_EEEEENS5_IJNSA_ILi128EEENSA_ILi256EEENSA_ILi64EEEEEENS_12float_e4m3_tENS5_IJlSB_lEEESI_SJ_NS4_8TiledMMAINS4_8MMA_AtomIJNS4_10MMA_TraitsINS4_19SM100_MMA_F8F6F4_SSEJSI_SI_fSE_SF_NS4_17integral_constantINS4_4UMMA5MajorELSQ_0EEESR_NSO_INSP_7ScaleInELSS_0EEEST_EEEEEENS4_6LayoutISC_NS5_IJNSA_ILi0EEESX_SX_EEEEENS5_IJNS4_10UnderscoreES10_S10_EEEEENS4_13SM90_TMA_LOADENS4_14ComposedLayoutINS4_7SwizzleILi2ELi4ELi3EEENS4_18smem_ptr_flag_bitsILi8EEENSW_INS5_IJNSA_ILi8EEESG_EEENS5_IJSG_SB_EEEEEEEvNS4_8identityES13_S1D_vS1E_EENS_8epilogue10collective18CollectiveEpilogueINS1G_23Sm100TmaWarpSpecializedILi4ELi2ELi64ELb0ELb0EEEJSH_NS5_IJNSW_ISE_SB_EENSW_ISG_SB_EEEEESI_SJ_SI_SJ_NS1G_6fusion15FusionCallbacksIS1K_NS1O_13LinCombEltActINS1G_6thread4ReLuESI_fSI_fLNS_15FloatRoundStyleE2EEESH_S1N_JEEENS4_5SM1004TMEM4LOAD26SM100_TMEM_LOAD_32dp32b64xES13_S1D_NS4_39AutoVectorizingCopyWithAssumedAlignmentILi128EEENS4_14SM90_TMA_STOREES1D_S21_S21_EEEvvEEEEvNT_6ParamsE) ;  /* 0xffffff4002a87950 */ /* 0x000fea0003c3ffff */
        .weak           $__internal_1_$__cuda_sm10x_tcgen05_guardrail_trap_phase_invalid_during_alloc
        .type           $__internal_1_$__cuda_sm10x_tcgen05_guardrail_trap_phase_invalid_during_alloc,@function
        .size           $__internal_1_$__cuda_sm10x_tcgen05_guardrail_trap_phase_invalid_during_alloc,($__internal_2_$__cuda_sm10x_tcgen05_guardrail_trap_unallocated_columns_being_dealloced - $__internal_1_$__cuda_sm10x_tcgen05_guardrail_trap_phase_invalid_during_alloc)
$__internal_1_$__cuda_sm10x_tcgen05_guardrail_trap_phase_invalid_during_alloc:
[----:B------:R-:W-:Y:S05]  /*bd60*/  BPT.TRAP 0x1 ;  /* 0x000000040000795c */ /* 0x000fea0000300000 */
[----:B------:R-:W-:-:S04]  /*bd70*/  MOV R3, 0x0 ;  /* 0x0000000000037802 */ /* 0x000fc80000000f00 */
[----:B------:R-:W-:Y:S05]  /*bd80*/  RET.REL.NODEC R2 `(_ZN7cutlass13device_kernelINS_4gemm6kernel13GemmUniversalIN4cute5tupleIJiiiiEEENS1_10collective13CollectiveMmaINS1_35MainloopSm100TmaUmmaWarpSpecializedILi7ELi2ELi2ENS5_IJNS4_1CILi1EEESB_SB_EEEEENS5_IJNSA_ILi128EEENSA_ILi256EEENSA_ILi64EEEEEENS_12float_e4m3_tENS5_IJlSB_lEEESI_SJ_NS4_8TiledMMAINS4_8MMA_AtomIJNS4_10MMA_TraitsINS4_19SM100_MMA_F8F6F4_SSEJSI_SI_fSE_SF_NS4_17integral_constantINS4_4UMMA5MajorELSQ_0EEESR_NSO_INSP_7ScaleInELSS_0EEEST_EEEEEENS4_6LayoutISC_NS5_IJNSA_ILi0EEESX_SX_EEEEENS5_IJNS4_10UnderscoreES10_S10_EEEEENS4_13SM90_TMA_LOADENS4_14ComposedLayoutINS4_7SwizzleILi2ELi4ELi3EEENS4_18smem_ptr_flag_bitsILi8EEENSW_INS5_IJNSA_ILi8EEESG_EEENS5_IJSG_SB_EEEEEEEvNS4_8identityES13_S1D_vS1E_EENS_8epilogue10collective18CollectiveEpilogueINS1G_23Sm100TmaWarpSpecializedILi4ELi2ELi64ELb0ELb0EEEJSH_NS5_IJNSW_ISE_SB_EENSW_ISG_SB_EEEEESI_SJ_SI_SJ_NS1G_6fusion15FusionCallbacksIS1K_NS1O_13LinCombEltActINS1G_6thread4ReLuESI_fSI_fLNS_15FloatRoundStyleE2EEESH_S1N_JEEENS4_5SM1004TMEM4LOAD26SM100_TMEM_LOAD_32dp32b64xES13_S1D_NS4_39AutoVectorizingCopyWithAssumedAlignmentILi128EEENS4_14SM90_TMA_STOREES1D_S21_S21_EEEvvEEEEvNT_6ParamsE) ;  /* 0xffffff40029c7950 */ /* 0x000fea0003c3ffff */
        .weak           $__internal_2_$__cuda_sm10x_tcgen05_guardrail_trap_unallocated_columns_being_dealloced
        .type           $__internal_2_$__cuda_sm10x_tcgen05_guardrail_trap_unallocated_columns_being_dealloced,@function
        .size           $__internal_2_$__cuda_sm10x_tcgen05_guardrail_trap_unallocated_columns_being_dealloced,(.L_x_177 - $__internal_2_$__cuda_sm10x_tcgen05_guardrail_trap_unallocated_columns_being_dealloced)
$__internal_2_$__cuda_sm10x_tcgen05_guardrail_trap_unallocated_columns_being_dealloced:
[----:B------:R-:W-:Y:S05]  /*bd90*/  BPT.TRAP 0x1 ;  /* 0x000000040000795c */ /* 0x000fea0000300000 */
[----:B------:R-:W-:-:S04]  /*bda0*/  HFMA2 R3, -RZ, RZ, 0, 0 ;  /* 0x00000000ff037431 */ /* 0x000fc800000001ff */
[----:B------:R-:W-:Y:S05]  /*bdb0*/  RET.REL.NODEC R2 `(_ZN7cutlass13device_kernelINS_4gemm6kernel13GemmUniversalIN4cute5tupleIJiiiiEEENS1_10collective13CollectiveMmaINS1_35MainloopSm100TmaUmmaWarpSpecializedILi7ELi2ELi2ENS5_IJNS4_1CILi1EEESB_SB_EEEEENS5_IJNSA_ILi128EEENSA_ILi256EEENSA_ILi64EEEEEENS_12float_e4m3_tENS5_IJlSB_lEEESI_SJ_NS4_8TiledMMAINS4_8MMA_AtomIJNS4_10MMA_TraitsINS4_19SM100_MMA_F8F6F4_SSEJSI_SI_fSE_SF_NS4_17integral_constantINS4_4UMMA5MajorELSQ_0EEESR_NSO_INSP_7ScaleInELSS_0EEEST_EEEEEENS4_6LayoutISC_NS5_IJNSA_ILi0EEESX_SX_EEEEENS5_IJNS4_10UnderscoreES10_S10_EEEEENS4_13SM90_TMA_LOADENS4_14ComposedLayoutINS4_7SwizzleILi2ELi4ELi3EEENS4_18smem_ptr_flag_bitsILi8EEENSW_INS5_IJNSA_ILi8EEESG_EEENS5_IJSG_SB_EEEEEEEvNS4_8identityES13_S1D_vS1E_EENS_8epilogue10collective18CollectiveEpilogueINS1G_23Sm100TmaWarpSpecializedILi4ELi2ELi64ELb0ELb0EEEJSH_NS5_IJNSW_ISE_SB_EENSW_ISG_SB_EEEEESI_SJ_SI_SJ_NS1G_6fusion15FusionCallbacksIS1K_NS1O_13LinCombEltActINS1G_6thread4ReLuESI_fSI_fLNS_15FloatRoundStyleE2EEESH_S1N_JEEENS4_5SM1004TMEM4LOAD26SM100_TMEM_LOAD_32dp32b64xES13_S1D_NS4_39AutoVectorizingCopyWithAssumedAlignmentILi128EEENS4_14SM90_TMA_STOREES1D_S21_S21_EEEvvEEEEvNT_6ParamsE) ;  /* 0xffffff4002907950 */ /* 0x000fea0003c3ffff */
.L_x_176:
[----:B------:R-:W-:-:S00]  /*bdc0*/  BRA `(.L_x_176) ;  /* 0xfffffffc00fc7947 */ /* 0x000fc0000383ffff */
[----:B------:R-:W-:-:S00]  /*bdd0*/  NOP ;  /* 0x0000000000007918 */ /* 0x000fc00000000000 */
        /* <DEDUP_REMOVED lines=10> */
.L_x_177:


//--------------------- .nv.global.init           --------------------------
	.section	.nv.global.init,"aw",@progbits
.nv.global.init:
	.type		$str$27,@object
	.size		$str$27,($str$28 - $str$27)
$str$27:
        /*0000*/ 	.byte	0x28, 0x61, 0x64, 0x64, 0x72, 0x65, 0x73, 0x73, 0x20, 0x26, 0x20, 0x6d, 0x61, 0x73, 0x6b, 0x29
        /*0010*/ 	.byte	0x20, 0x3d, 0x3d, 0x20, 0x30, 0x00
	.type		$str$28,@object
	.size		$str$28,($str$26 - $str$28)
$str$28:
        /*0016*/ 	.byte	0x2f, 0x74, 0x6d, 0x70, 0x2f, 0x63, 0x75, 0x74, 0x6c, 0x61, 0x73, 0x73, 0x5f, 0x73, 0x77, 0x65
        /*0026*/ 	.byte	0x65, 0x70, 0x5f, 0x73, 0x72, 0x63, 0x2f, 0x69, 0x6e, 0x63, 0x6c, 0x75, 0x64, 0x65, 0x2f, 0x63
        /*0036*/ 	.byte	0x75, 0x74, 0x65, 0x2f, 0x70, 0x6f, 0x69, 0x6e, 0x74, 0x65, 0x72, 0x5f, 0x66, 0x6c, 0x61, 0x67
        /*0046*/ 	.byte	0x67, 0x65, 0x64, 0x2e, 0x68, 0x70, 0x70, 0x00
	.type		$str$26,@object
	.size		$str$26,($str$25 - $str$26)
$str$26:
        /*004e*/ 	.byte	0x2f, 0x74, 0x6d, 0x70, 0x2f, 0x63, 0x75, 0x74, 0x6c, 0x61, 0x73, 0x73, 0x5f, 0x73, 0x77, 0x65
        /*005e*/ 	.byte	0x65, 0x70, 0x5f, 0x73, 0x72, 0x63, 0x2f, 0x69, 0x6e, 0x63, 0x6c, 0x75, 0x64, 0x65, 0x2f, 0x63
        /*006e*/ 	.byte	0x75, 0x74, 0x65, 0x2f, 0x61, 0x74, 0x6f, 0x6d, 0x2f, 0x63, 0x6f, 0x70, 0x79, 0x5f, 0x74, 0x72
        /*007e*/ 	.byte	0x61, 0x69, 0x74, 0x73, 0x5f, 0x73, 0x6d, 0x31, 0x30, 0x30, 0x2e, 0x68, 0x70, 0x70, 0x00
	.type		$str$25,@object
	.size		$str$25,(__unnamed_1 - $str$25)
$str$25:
        /*008d*/ 	.byte	0x28, 0x28, 0x75, 0x69, 0x6e, 0x74, 0x33, 0x32, 0x5f, 0x74, 0x28, 0x74, 0x68, 0x72, 0x65, 0x61
        /*009d*/ 	.byte	0x64, 0x49, 0x64, 0x78, 0x2e, 0x78, 0x29, 0x20, 0x2f, 0x20, 0x33, 0x32, 0x29, 0x20, 0x25, 0x20
        /*00ad*/ 	.byte	0x34, 0x29, 0x20, 0x3d, 0x3d, 0x20, 0x28, 0x28, 0x28, 0x74, 0x6d, 0x65, 0x6d, 0x5f, 0x61, 0x64
        /*00bd*/ 	.byte	0x64, 0x72, 0x20, 0x3e, 0x3e, 0x20, 0x31, 0x36, 0x29, 0x20, 0x2f, 0x20, 0x33, 0x32, 0x29, 0x20
        /*00cd*/ 	.byte	0x25, 0x20, 0x34, 0x29, 0x00
	.type		__unnamed_1,@object
	.size		__unnamed_1,(__unnamed_2 - __unnamed_1)
__unnamed_1:
        /*00d2*/ 	.byte	0x61, 0x75, 0x74, 0x6f, 0x20, 0x63, 0x75, 0x74, 0x65, 0x3a, 0x3a, 0x61, 0x73, 0x5f, 0x70, 0x6f
        /* <DEDUP_REMOVED lines=24> */
        /*0262*/ 	.byte	0x43, 0x3c, 0x38, 0x31, 0x39, 0x32, 0x3e, 0x3e, 0x3e, 0x3e, 0x5d, 0x00
	.type		__unnamed_2,@object
	.size		__unnamed_2,(__unnamed_3 - __unnamed_2)
__unnamed_2:
        /* <DEDUP_REMOVED lines=26> */
	.type		__unnamed_3,@object
	.size		__unnamed_3,(.L_3 - __unnamed_3)
__unnamed_3:
        /* <DEDUP_REMOVED lines=42> */
        /*06aa*/ 	.byte	0x3e, 0x3e, 0x3e, 0x3e, 0x5d, 0x00
.L_3:


//--------------------- .nv.shared._ZN7cutlass13device_kernelINS_4gemm6kernel13GemmUniversalIN4cute5tupleIJiiiiEEENS1_10collective13CollectiveMmaINS1_35MainloopSm100TmaUmmaWarpSpecializedILi7ELi2ELi2ENS5_IJNS4_1CILi1EEESB_SB_EEEEENS5_IJNSA_ILi128EEENSA_ILi256EEENSA_ILi64EEEEEENS_12float_e4m3_tENS5_IJlSB_lEEESI_SJ_NS4_8TiledMMAINS4_8MMA_AtomIJNS4_10MMA_TraitsINS4_19SM100_MMA_F8F6F4_SSEJSI_SI_fSE_SF_NS4_17integral_constantINS4_4UMMA5MajorELSQ_0EEESR_NSO_INSP_7ScaleInELSS_0EEEST_EEEEEENS4_6LayoutISC_NS5_IJNSA_ILi0EEESX_SX_EEEEENS5_IJNS4_10UnderscoreES10_S10_EEEEENS4_13SM90_TMA_LOADENS4_14ComposedLayoutINS4_7SwizzleILi2ELi4ELi3EEENS4_18smem_ptr_flag_bitsILi8EEENSW_INS5_IJNSA_ILi8EEESG_EEENS5_IJSG_SB_EEEEEEEvNS4_8identityES13_S1D_vS1E_EENS_8epilogue10collective18CollectiveEpilogueINS1G_23Sm100TmaWarpSpecializedILi4ELi2ELi64ELb0ELb0EEEJSH_NS5_IJNSW_ISE_SB_EENSW_ISG_SB_EEEEESI_SJ_SI_SJ_NS1G_6fusion15FusionCallbacksIS1K_NS1O_13LinCombEltActINS1G_6thread4ReLuESI_fSI_fLNS_15FloatRoundStyleE2EEESH_S1N_JEEENS4_5SM1004TMEM4LOAD26SM100_TMEM_LOAD_32dp32b64xES13_S1D_NS4_39AutoVectorizingCopyWithAssumedAlignmentILi128EEENS4_14SM90_TMA_STOREES1D_S21_S21_EEEvvEEEEvNT_6ParamsE --------------------------
	.section	.nv.shared._ZN7cutlass13device_kernelINS_4gemm6kernel13GemmUniversalIN4cute5tupleIJiiiiEEENS1_10collective13CollectiveMmaINS1_35MainloopSm100TmaUmmaWarpSpecializedILi7ELi2ELi2ENS5_IJNS4_1CILi1EEESB_SB_EEEEENS5_IJNSA_ILi128EEENSA_ILi256EEENSA_ILi64EEEEEENS_12float_e4m3_tENS5_IJlSB_lEEESI_SJ_NS4_8TiledMMAINS4_8MMA_AtomIJNS4_10MMA_TraitsINS4_19SM100_MMA_F8F6F4_SSEJSI_SI_fSE_SF_NS4_17integral_constantINS4_4UMMA5MajorELSQ_0EEESR_NSO_INSP_7ScaleInELSS_0EEEST_EEEEEENS4_6LayoutISC_NS5_IJNSA_ILi0EEESX_SX_EEEEENS5_IJNS4_10UnderscoreES10_S10_EEEEENS4_13SM90_TMA_LOADENS4_14ComposedLayoutINS4_7SwizzleILi2ELi4ELi3EEENS4_18smem_ptr_flag_bitsILi8EEENSW_INS5_IJNSA_ILi8EEESG_EEENS5_IJSG_SB_EEEEEEEvNS4_8identityES13_S1D_vS1E_EENS_8epilogue10collective18CollectiveEpilogueINS1G_23Sm100TmaWarpSpecializedILi4ELi2ELi64ELb0ELb0EEEJSH_NS5_IJNSW_ISE_SB_EENSW_ISG_SB_EEEEESI_SJ_SI_SJ_NS1G_6fusion15FusionCallbacksIS1K_NS1O_13LinCombEltActINS1G_6thread4ReLuESI_fSI_fLNS_15FloatRoundStyleE2EEESH_S1N_JEEENS4_5SM1004TMEM4LOAD26SM100_TMEM_LOAD_32dp32b64xES13_S1D_NS4_39AutoVectorizingCopyWithAssumedAlignmentILi128EEENS4_14SM90_TMA_STOREES1D_S21_S21_EEEvvEEEEvNT_6ParamsE,"aw",@nobits
	.sectionflags	@""
	.align	16
	.zero		1024


//--------------------- .nv.shared.reserved.0     --------------------------
	.section	.nv.shared.reserved.0,"aw",@nobits
	.weak		__nv_reservedSMEM_offset_0_alias
	.size		__nv_reservedSMEM_offset_0_alias, 0, 64
	.other		__nv_reservedSMEM_offset_0_alias,@"STO_CUDA_RESERVED_SHARED STV_DEFAULT"
__nv_reservedSMEM_offset_0_alias:
	.zero		0
.nv.shared.reserved.0:
	.zero		64
	.weak		__nv_reservedSMEM_tcgen05_partition
	.type		__nv_reservedSMEM_tcgen05_partition,@object
	.size		__nv_reservedSMEM_tcgen05_partition,(.L_0 - __nv_reservedSMEM_tcgen05_partition)
__nv_reservedSMEM_tcgen05_partition:
	.zero		32
.L_0:


//--------------------- .nv.global                --------------------------
	.section	.nv.global,"aw",@nobits
.nv.global:
	.type		_ZN39_INTERNAL_50a63aba_4_k_cu_98e08f81_30074cute1_E,@object
	.size		_ZN39_INTERNAL_50a63aba_4_k_cu_98e08f81_30074cute1_E,(_ZN39_INTERNAL_50a63aba_4_k_cu_98e08f81_30074cuda3std3__45__cpo6cbeginE - _ZN39_INTERNAL_50a63aba_4_k_cu_98e08f81_30074cute1_E)
_ZN39_INTERNAL_50a63aba_4_k_cu_98e08f81_30074cute1_E:
	.zero		1
	.type		_ZN39_INTERNAL_50a63aba_4_k_cu_98e08f81_30074cuda3std3__45__cpo6cbeginE,@object
	.size		_ZN39_INTERNAL_50a63aba_4_k_cu_98e08f81_30074cuda3std3__45__cpo6cbeginE,(_ZN39_INTERNAL_50a63aba_4_k_cu_98e08f81_30074cuda3std3__48in_placeE - _ZN39_INTERNAL_50a63aba_4_k_cu_98e08f81_30074cuda3std3__45__cpo6cbeginE)
_ZN39_INTERNAL_50a63aba_4_k_cu_98e08f81_30074cuda3std3__45__cpo6cbeginE:
	.zero		1
	.type		_ZN39_INTERNAL_50a63aba_4_k_cu_98e08f81_30074cuda3std3__48in_placeE,@object
	.size		_ZN39_INTERNAL_50a63aba_4_k_cu_98e08f81_30074cuda3std3__48in_placeE,(_ZN39_INTERNAL_50a63aba_4_k_cu_98e08f81_30074cuda3std6ranges3__45__cpo9iter_moveE - _ZN39_INTERNAL_50a63aba_4_k_cu_98e08f81_30074cuda3std3__48in_placeE)
_ZN39_INTERNAL_50a63aba_4_k_cu_98e08f81_30074cuda3std3__48in_placeE:
	.zero		1
	.type		_ZN39_INTERNAL_50a63aba_4_k_cu_98e08f81_30074cuda3std6ranges3__45__cpo9iter_moveE,@object
	.size		_ZN39_INTERNAL_50a63aba_4_k_cu_98e08f81_30074cuda3std6ranges3__45__cpo9iter_moveE,(_ZN39_INTERNAL_50a63aba_4_k_cu_98e08f81_30074cuda3std3__45__cpo5beginE - _ZN39_INTERNAL_50a63aba_4_k_cu_98e08f81_30074cuda3std6ranges3__45__cpo9iter_moveE)
_ZN39_INTERNAL_50a63aba_4_k_cu_98e08f81_30074cuda3std6ranges3__45__cpo9iter_moveE:
	.zero		1
	.type		_ZN39_INTERNAL_50a63aba_4_k_cu_98e08f81_30074cuda3std3__45__cpo5beginE,@object
	.size		_ZN39_INTERNAL_50a63aba_4_k_cu_98e08f81_30074cuda3std3__45__cpo5beginE,(_ZN39_INTERNAL_50a63aba_4_k_cu_98e08f81_30074cuda3std3__441_GLOBAL__N__50a63aba_4_k_cu_98e08f81_30076ignoreE - _ZN39_INTERNAL_50a63aba_4_k_cu_98e08f81_30074cuda3std3__45__cpo5beginE)
_ZN39_INTERNAL_50a63aba_4_k_cu_98e08f81_30074cuda3std3__45__cpo5beginE:
	.zero		1
	.type		_ZN39_INTERNAL_50a63aba_4_k_cu_98e08f81_30074cuda3std3__441_GLOBAL__N__50a63aba_4_k_cu_98e08f81_30076ignoreE,@object
	.size		_ZN39_INTERNAL_50a63aba_4_k_cu_98e08f81_30074cuda3std3__441_GLOBAL__N__50a63aba_4_k_cu_98e08f81_30076ignoreE,(_ZN39_INTERNAL_50a63aba_4_k_cu_98e08f81_30074cute7productE - _ZN39_INTERNAL_50a63aba_4_k_cu_98e08f81_30074cuda3std3__441_GLOBAL__N__50a63aba_4_k_cu_98e08f81_30076ignoreE)
_ZN39_INTERNAL_50a63aba_4_k_cu_98e08f81_30074cuda3std3__441_GLOBAL__N__50a63aba_4_k_cu_98e08f81_30076ignoreE:
	.zero		1
	.type		_ZN39_INTERNAL_50a63aba_4_k_cu_98e08f81_30074cute7productE,@object
	.size		_ZN39_INTERNAL_50a63aba_4_k_cu_98e08f81_30074cute7productE,(_ZN39_INTERNAL_50a63aba_4_k_cu_98e08f81_30074cuda3std3__45__cpo3endE - _ZN39_INTERNAL_50a63aba_4_k_cu_98e08f81_30074cute7productE)
_ZN39_INTERNAL_50a63aba_4_k_cu_98e08f81_30074cute7productE:
	.zero		1
	.type		_ZN39_INTERNAL_50a63aba_4_k_cu_98e08f81_30074cuda3std3__45__cpo3endE,@object
	.size		_ZN39_INTERNAL_50a63aba_4_k_cu_98e08f81_30074cuda3std3__45__cpo3endE,(_ZN39_INTERNAL_50a63aba_4_k_cu_98e08f81_30074cuda3std3__419piecewise_constructE - _ZN39_INTERNAL_50a63aba_4_k_cu_98e08f81_30074cuda3std3__45__cpo3endE)
_ZN39_INTERNAL_50a63aba_4_k_cu_98e08f81_30074cuda3std3__45__cpo3endE:
	.zero		1
	.type		_ZN39_INTERNAL_50a63aba_4_k_cu_98e08f81_30074cuda3std3__419piecewise_constructE,@object
	.size		_ZN39_INTERNAL_50a63aba_4_k_cu_98e08f81_30074cuda3std3__419piecewise_constructE,(_ZN39_INTERNAL_50a63aba_4_k_cu_98e08f81_30074cuda3std3__45__cpo4cendE - _ZN39_INTERNAL_50a63aba_4_k_cu_98e08f81_30074cuda3std3__419piecewise_constructE)
_ZN39_INTERNAL_50a63aba_4_k_cu_98e08f81_30074cuda3std3__419piecewise_constructE:
	.zero		1
	.type		_ZN39_INTERNAL_50a63aba_4_k_cu_98e08f81_30074cuda3std3__45__cpo4cendE,@object
	.size		_ZN39_INTERNAL_50a63aba_4_k_cu_98e08f81_30074cuda3std3__45__cpo4cendE,(_ZN39_INTERNAL_50a63aba_4_k_cu_98e08f81_30074cuda3std6ranges3__45__cpo4swapE - _ZN39_INTERNAL_50a63aba_4_k_cu_98e08f81_30074cuda3std3__45__cpo4cendE)
_ZN39_INTERNAL_50a63aba_4_k_cu_98e08f81_30074cuda3std3__45__cpo4cendE:
	.zero		1
	.type		_ZN39_INTERNAL_50a63aba_4_k_cu_98e08f81_30074cuda3std6ranges3__45__cpo4swapE,@object
	.size		_ZN39_INTERNAL_50a63aba_4_k_cu_98e08f81_30074cuda3std6ranges3__45__cpo4swapE,(.L_11 - _ZN39_INTERNAL_50a63aba_4_k_cu_98e08f81_30074cuda3std6ranges3__45__cpo4swapE)
_ZN39_INTERNAL_50a63aba_4_k_cu_98e08f81_30074cuda3std6ranges3__45__cpo4swapE:
	.zero		1
.L_11:


//--------------------- .nv.constant0._ZN7cutlass13device_kernelINS_4gemm6kernel13GemmUniversalIN4cute5tupleIJiiiiEEENS1_10collective13CollectiveMmaINS1_35MainloopSm100TmaUmmaWarpSpecializedILi7ELi2ELi2ENS5_IJNS4_1CILi1EEESB_SB_EEEEENS5_IJNSA_ILi128EEENSA_ILi256EEENSA_ILi64EEEEEENS_12float_e4m3_tENS5_IJlSB_lEEESI_SJ_NS4_8TiledMMAINS4_8MMA_AtomIJNS4_10MMA_TraitsINS4_19SM100_MMA_F8F6F4_SSEJSI_SI_fSE_SF_NS4_17integral_constantINS4_4UMMA5MajorELSQ_0EEESR_NSO_INSP_7ScaleInELSS_0EEEST_EEEEEENS4_6LayoutISC_NS5_IJNSA_ILi0EEESX_SX_EEEEENS5_IJNS4_10UnderscoreES10_S10_EEEEENS4_13SM90_TMA_LOADENS4_14ComposedLayoutINS4_7SwizzleILi2ELi4ELi3EEENS4_18smem_ptr_flag_bitsILi8EEENSW_INS5_IJNSA_ILi8EEESG_EEENS5_IJSG_SB_EEEEEEEvNS4_8identityES13_S1D_vS1E_EENS_8epilogue10collective18CollectiveEpilogueINS1G_23Sm100TmaWarpSpecializedILi4ELi2ELi64ELb0ELb0EEEJSH_NS5_IJNSW_ISE_SB_EENSW_ISG_SB_EEEEESI_SJ_SI_SJ_NS1G_6fusion15FusionCallbacksIS1K_NS1O_13LinCombEltActINS1G_6thread4ReLuESI_fSI_fLNS_15FloatRoundStyleE2EEESH_S1N_JEEENS4_5SM1004TMEM4LOAD26SM100_TMEM_LOAD_32dp32b64xES13_S1D_NS4_39AutoVectorizingCopyWithAssumedAlignmentILi128EEENS4_14SM90_TMA_STOREES1D_S21_S21_EEEvvEEEEvNT_6ParamsE --------------------------
	.section	.nv.constant0._ZN7cutlass13device_kernelINS_4gemm6kernel13GemmUniversalIN4cute5tupleIJiiiiEEENS1_10collective13CollectiveMmaINS1_35MainloopSm100TmaUmmaWarpSpecializedILi7ELi2ELi2ENS5_IJNS4_1CILi1EEESB_SB_EEEEENS5_IJNSA_ILi128EEENSA_ILi256EEENSA_ILi64EEEEEENS_12float_e4m3_tENS5_IJlSB_lEEESI_SJ_NS4_8TiledMMAINS4_8MMA_AtomIJNS4_10MMA_TraitsINS4_19SM100_MMA_F8F6F4_SSEJSI_SI_fSE_SF_NS4_17integral_constantINS4_4UMMA5MajorELSQ_0EEESR_NSO_INSP_7ScaleInELSS_0EEEST_EEEEEENS4_6LayoutISC_NS5_IJNSA_ILi0EEESX_SX_EEEEENS5_IJNS4_10UnderscoreES10_S10_EEEEENS4_13SM90_TMA_LOADENS4_14ComposedLayoutINS4_7SwizzleILi2ELi4ELi3EEENS4_18smem_ptr_flag_bitsILi8EEENSW_INS5_IJNSA_ILi8EEESG_EEENS5_IJSG_SB_EEEEEEEvNS4_8identityES13_S1D_vS1E_EENS_8epilogue10collective18CollectiveEpilogueINS1G_23Sm100TmaWarpSpecializedILi4ELi2ELi64ELb0ELb0EEEJSH_NS5_IJNSW_ISE_SB_EENSW_ISG_SB_EEEEESI_SJ_SI_SJ_NS1G_6fusion15FusionCallbacksIS1K_NS1O_13LinCombEltActINS1G_6thread4ReLuESI_fSI_fLNS_15FloatRoundStyleE2EEESH_S1N_JEEENS4_5SM1004TMEM4LOAD26SM100_TMEM_LOAD_32dp32b64xES13_S1D_NS4_39AutoVectorizingCopyWithAssumedAlignmentILi128EEENS4_14SM90_TMA_STOREES1D_S21_S21_EEEvvEEEEvNT_6ParamsE,"a",@progbits
	.sectionflags	@""
	.align	4
.nv.constant0._ZN7cutlass13device_kernelINS_4gemm6kernel13GemmUniversalIN4cute5tupleIJiiiiEEENS1_10collective13CollectiveMmaINS1_35MainloopSm100TmaUmmaWarpSpecializedILi7ELi2ELi2ENS5_IJNS4_1CILi1EEESB_SB_EEEEENS5_IJNSA_ILi128EEENSA_ILi256EEENSA_ILi64EEEEEENS_12float_e4m3_tENS5_IJlSB_lEEESI_SJ_NS4_8TiledMMAINS4_8MMA_AtomIJNS4_10MMA_TraitsINS4_19SM100_MMA_F8F6F4_SSEJSI_SI_fSE_SF_NS4_17integral_constantINS4_4UMMA5MajorELSQ_0EEESR_NSO_INSP_7ScaleInELSS_0EEEST_EEEEEENS4_6LayoutISC_NS5_IJNSA_ILi0EEESX_SX_EEEEENS5_IJNS4_10UnderscoreES10_S10_EEEEENS4_13SM90_TMA_LOADENS4_14ComposedLayoutINS4_7SwizzleILi2ELi4ELi3EEENS4_18smem_ptr_flag_bitsILi8EEENSW_INS5_IJNSA_ILi8EEESG_EEENS5_IJSG_SB_EEEEEEEvNS4_8identityES13_S1D_vS1E_EENS_8epilogue10collective18CollectiveEpilogueINS1G_23Sm100TmaWarpSpecializedILi4ELi2ELi64ELb0ELb0EEEJSH_NS5_IJNSW_ISE_SB_EENSW_ISG_SB_EEEEESI_SJ_SI_SJ_NS1G_6fusion15FusionCallbacksIS1K_NS1O_13LinCombEltActINS1G_6thread4ReLuESI_fSI_fLNS_15FloatRoundStyleE2EEESH_S1N_JEEENS4_5SM1004TMEM4LOAD26SM100_TMEM_LOAD_32dp32b64xES13_S1D_NS4_39AutoVectorizingCopyWithAssumedAlignmentILi128EEENS4_14SM90_TMA_STOREES1D_S21_S21_EEEvvEEEEvNT_6ParamsE:
	.zero		2944


//--------------------- SYMBOLS --------------------------

	.type		.nv.reservedSmem.offset0,@object
	.size		.nv.reservedSmem.offset0,0x4
	.type		.nv.reservedSmem.cap,@object
	.size		.nv.reservedSmem.cap,0x4
	.type		__assertfail,@function
